def matmul_kernel(
    a_ptr,
    b_ptr,
    c_ptr,
    M,
    N,
    K,
    stride_am,
    stride_ak,
    stride_bk,
    stride_bn,
    stride_cm,
    stride_cn,
    BLOCK_M: tl.constexpr,
    BLOCK_N: tl.constexpr,
    BLOCK_K: tl.constexpr,
    GROUP_M: tl.constexpr,
):
    pid = tl.program_id(axis=0)
    num_pid_m = tl.cdiv(M, BLOCK_M)
    num_pid_n = tl.cdiv(N, BLOCK_N)
    num_pid_in_group = GROUP_M * num_pid_n
    group_id = pid // num_pid_in_group
    first_pid_m = group_id * GROUP_M
    group_size_m = min(num_pid_m - first_pid_m, GROUP_M)
    pid_m = first_pid_m + ((pid % num_pid_in_group) % group_size_m)
    pid_n = (pid % num_pid_in_group) // group_size_m

    offs_am = (pid_m * BLOCK_M + tl.arange(0, BLOCK_M)) % M
    offs_bn = (pid_n * BLOCK_N + tl.arange(0, BLOCK_N)) % N
    offs_k = tl.arange(0, BLOCK_K)
    a_ptrs = a_ptr + offs_am[:, None] * stride_am + offs_k[None, :] * stride_ak
    b_ptrs = b_ptr + offs_k[:, None] * stride_bk + offs_bn[None, :] * stride_bn

    acc = tl.zeros((BLOCK_M, BLOCK_N), dtype=tl.float32)
    for kk in range(0, tl.cdiv(K, BLOCK_K)):
        a = tl.load(a_ptrs, mask=offs_k[None, :] < K - kk * BLOCK_K, other=0.0)
        b = tl.load(b_ptrs, mask=offs_k[:, None] < K - kk * BLOCK_K, other=0.0)
        acc = tl.dot(a, b, acc)
        a_ptrs += BLOCK_K * stride_ak
        b_ptrs += BLOCK_K * stride_bk

    c = acc.to(c_ptr.dtype.element_ty)
    offs_cm = pid_m * BLOCK_M + tl.arange(0, BLOCK_M)
    offs_cn = pid_n * BLOCK_N + tl.arange(0, BLOCK_N)
    c_ptrs = c_ptr + offs_cm[:, None] * stride_cm + offs_cn[None, :] * stride_cn
    mask = (offs_cm[:, None] < M) & (offs_cn[None, :] < N)
    tl.store(c_ptrs, c, mask=mask)

# config = {"BLOCK_K": 64, "BLOCK_M": 128, "BLOCK_N": 64, "GROUP_M": 8, "arch": "sm_90", "dtype": "fp32", "num_ctas": 1, "num_stages": 5, "num_warps": 4}
# arch = sm_90


// ===== COMPILED SASS (sm_90a) =====

	.target	sm_90a

	.elftype	@"ET_EXEC"


//--------------------- .note.nv.tkinfo           --------------------------
	.section	.note.nv.tkinfo,"",@"SHT_NOTE"
	.sectionflags	@"SHF_NOTE_NV_TKINFO"
	.tkinfo
        /*0018*/ 	.word	0x00000002
        /*0030*/ 	.string	""
        /*0030*/ 	.string	"ptxas"
        /*0030*/ 	.string	"Cuda compilation tools, release 13.0, V13.0.88"
        /*0030*/ 	.string	"Build cuda_13.0.r13.0/compiler.36424714_0"
        /*0030*/ 	.string	"-v  -suppress-debug-info  -lineinfo  -arch sm_90a "



//--------------------- .note.nv.cuinfo           --------------------------
	.section	.note.nv.cuinfo,"",@"SHT_NOTE"
	.sectionflags	@"SHF_NOTE_NV_CUINFO"
        /*0018*/ 	.short	0x0002
        /*001a*/ 	.short	0x005a
        /*001c*/ 	.short	0x0082
	.zero		2


//--------------------- .nv.info                  --------------------------
	.section	.nv.info,"",@"SHT_CUDA_INFO"
	.align	4


	//----- nvinfo : EIATTR_REGCOUNT
	.align		4
        /*0000*/ 	.byte	0x04, 0x2f
        /*0002*/ 	.short	(.L_1 - .L_0)
	.align		4
.L_0:
        /*0004*/ 	.word	index@(matmul_kernel)
        /*0008*/ 	.word	0x000000ff


	//----- nvinfo : EIATTR_FRAME_SIZE
	.align		4
.L_1:
        /*000c*/ 	.byte	0x04, 0x11
        /*000e*/ 	.short	(.L_3 - .L_2)
	.align		4
.L_2:
        /*0010*/ 	.word	index@(matmul_kernel)
        /*0014*/ 	.word	0x00000130


	//----- nvinfo : EIATTR_MIN_STACK_SIZE
	.align		4
.L_3:
        /*0018*/ 	.byte	0x04, 0x12
        /*001a*/ 	.short	(.L_5 - .L_4)
	.align		4
.L_4:
        /*001c*/ 	.word	index@(matmul_kernel)
        /*0020*/ 	.word	0x00000130
.L_5:


//--------------------- .nv.compat                --------------------------
	.section	.nv.compat,"",@"SHT_CUDA_COMPAT_INFO"
	.align	4
        /*0000*/ 	.byte	0x02, 0x09, 0x01, 0x00, 0x02, 0x02, 0x04, 0x00, 0x02, 0x05, 0x05, 0x00, 0x03, 0x07, 0x01, 0x01
        /*0010*/ 	.byte	0x02, 0x03, 0x00, 0x00, 0x02, 0x06, 0x01, 0x00, 0x04, 0x0b, 0x08, 0x00, 0x00, 0x00, 0x00, 0x00
        /*0020*/ 	.byte	0x00, 0x00, 0x00, 0x00


//--------------------- .nv.info.matmul_kernel    --------------------------
	.section	.nv.info.matmul_kernel,"",@"SHT_CUDA_INFO"
	.sectionflags	@""
	.align	4


	//----- nvinfo : EIATTR_CUDA_API_VERSION
	.align		4
        /*0000*/ 	.byte	0x04, 0x37
        /*0002*/ 	.short	(.L_7 - .L_6)
.L_6:
        /*0004*/ 	.word	0x00000082


	//----- nvinfo : EIATTR_KPARAM_INFO
	.align		4
.L_7:
        /*0008*/ 	.byte	0x04, 0x17
        /*000a*/ 	.short	(.L_9 - .L_8)
.L_8:
        /*000c*/ 	.word	0x00000000
        /*0010*/ 	.short	0x000d
        /*0012*/ 	.short	0x0048
        /*0014*/ 	.byte	0x00, 0xf4, 0x21, 0x00


	//----- nvinfo : EIATTR_KPARAM_INFO
	.align		4
.L_9:
        /*0018*/ 	.byte	0x04, 0x17
        /*001a*/ 	.short	(.L_11 - .L_10)
.L_10:
        /*001c*/ 	.word	0x00000000
        /*0020*/ 	.short	0x000c
        /*0022*/ 	.short	0x0040
        /*0024*/ 	.byte	0x00, 0xf4, 0x21, 0x00


	//----- nvinfo : EIATTR_KPARAM_INFO
	.align		4
.L_11:
        /*0028*/ 	.byte	0x04, 0x17
        /*002a*/ 	.short	(.L_13 - .L_12)
.L_12:
        /*002c*/ 	.word	0x00000000
        /*0030*/ 	.short	0x000b
        /*0032*/ 	.short	0x0038
        /*0034*/ 	.byte	0x00, 0xf0, 0x11, 0x00


	//----- nvinfo : EIATTR_KPARAM_INFO
	.align		4
.L_13:
        /*0038*/ 	.byte	0x04, 0x17
        /*003a*/ 	.short	(.L_15 - .L_14)
.L_14:
        /*003c*/ 	.word	0x00000000
        /*0040*/ 	.short	0x000a
        /*0042*/ 	.short	0x0034
        /*0044*/ 	.byte	0x00, 0xf0, 0x11, 0x00


	//----- nvinfo : EIATTR_KPARAM_INFO
	.align		4
.L_15:
        /*0048*/ 	.byte	0x04, 0x17
        /*004a*/ 	.short	(.L_17 - .L_16)
.L_16:
        /*004c*/ 	.word	0x00000000
        /*0050*/ 	.short	0x0009
        /*0052*/ 	.short	0x0030
        /*0054*/ 	.byte	0x00, 0xf0, 0x11, 0x00


	//----- nvinfo : EIATTR_KPARAM_INFO
	.align		4
.L_17:
        /*0058*/ 	.byte	0x04, 0x17
        /*005a*/ 	.short	(.L_19 - .L_18)
.L_18:
        /*005c*/ 	.word	0x00000000
        /*0060*/ 	.short	0x0008
        /*0062*/ 	.short	0x002c
        /*0064*/ 	.byte	0x00, 0xf0, 0x11, 0x00


	//----- nvinfo : EIATTR_KPARAM_INFO
	.align		4
.L_19:
        /*0068*/ 	.byte	0x04, 0x17
        /*006a*/ 	.short	(.L_21 - .L_20)
.L_20:
        /*006c*/ 	.word	0x00000000
        /*0070*/ 	.short	0x0007
        /*0072*/ 	.short	0x0028
        /*0074*/ 	.byte	0x00, 0xf0, 0x11, 0x00


	//----- nvinfo : EIATTR_KPARAM_INFO
	.align		4
.L_21:
        /*0078*/ 	.byte	0x04, 0x17
        /*007a*/ 	.short	(.L_23 - .L_22)
.L_22:
        /*007c*/ 	.word	0x00000000
        /*0080*/ 	.short	0x0006
        /*0082*/ 	.short	0x0024
        /*0084*/ 	.byte	0x00, 0xf0, 0x11, 0x00


	//----- nvinfo : EIATTR_KPARAM_INFO
	.align		4
.L_23:
        /*0088*/ 	.byte	0x04, 0x17
        /*008a*/ 	.short	(.L_25 - .L_24)
.L_24:
        /*008c*/ 	.word	0x00000000
        /*0090*/ 	.short	0x0005
        /*0092*/ 	.short	0x0020
        /*0094*/ 	.byte	0x00, 0xf0, 0x11, 0x00


	//----- nvinfo : EIATTR_KPARAM_INFO
	.align		4
.L_25:
        /*0098*/ 	.byte	0x04, 0x17
        /*009a*/ 	.short	(.L_27 - .L_26)
.L_26:
        /*009c*/ 	.word	0x00000000
        /*00a0*/ 	.short	0x0004
        /*00a2*/ 	.short	0x001c
        /*00a4*/ 	.byte	0x00, 0xf0, 0x11, 0x00


	//----- nvinfo : EIATTR_KPARAM_INFO
	.align		4
.L_27:
        /*00a8*/ 	.byte	0x04, 0x17
        /*00aa*/ 	.short	(.L_29 - .L_28)
.L_28:
        /*00ac*/ 	.word	0x00000000
        /*00b0*/ 	.short	0x0003
        /*00b2*/ 	.short	0x0018
        /*00b4*/ 	.byte	0x00, 0xf0, 0x11, 0x00


	//----- nvinfo : EIATTR_KPARAM_INFO
	.align		4
.L_29:
        /*00b8*/ 	.byte	0x04, 0x17
        /*00ba*/ 	.short	(.L_31 - .L_30)
.L_30:
        /*00bc*/ 	.word	0x00000000
        /*00c0*/ 	.short	0x0002
        /*00c2*/ 	.short	0x0010
        /*00c4*/ 	.byte	0x00, 0xf4, 0x21, 0x00


	//----- nvinfo : EIATTR_KPARAM_INFO
	.align		4
.L_31:
        /*00c8*/ 	.byte	0x04, 0x17
        /*00ca*/ 	.short	(.L_33 - .L_32)
.L_32:
        /*00cc*/ 	.word	0x00000000
        /*00d0*/ 	.short	0x0001
        /*00d2*/ 	.short	0x0008
        /*00d4*/ 	.byte	0x00, 0xf4, 0x21, 0x00


	//----- nvinfo : EIATTR_KPARAM_INFO
	.align		4
.L_33:
        /*00d8*/ 	.byte	0x04, 0x17
        /*00da*/ 	.short	(.L_35 - .L_34)
.L_34:
        /*00dc*/ 	.word	0x00000000
        /*00e0*/ 	.short	0x0000
        /*00e2*/ 	.short	0x0000
        /*00e4*/ 	.byte	0x00, 0xf4, 0x21, 0x00


	//----- nvinfo : EIATTR_SPARSE_MMA_MASK
	.align		4
.L_35:
        /*00e8*/ 	.byte	0x03, 0x50
        /*00ea*/ 	.short	0x0000


	//----- nvinfo : EIATTR_MAXREG_COUNT
	.align		4
        /*00ec*/ 	.byte	0x03, 0x1b
        /*00ee*/ 	.short	0x00ff


	//----- nvinfo : EIATTR_NUM_BARRIERS
	.align		4
        /*00f0*/ 	.byte	0x02, 0x4c
        /*00f2*/ 	.byte	0x01
	.zero		1


	//----- nvinfo : EIATTR_ANNOTATIONS
	.align		4
        /*00f4*/ 	.byte	0x04, 0x55
        /*00f6*/ 	.short	(.L_37 - .L_36)


	//   ....[0]....
.L_36:
        /*00f8*/ 	.word	0x00000001
        /*00fc*/ 	.byte	0xd0, 0x13, 0x00, 0x00, 0x01, 0x00, 0x00, 0x00, 0x50, 0x1e, 0x00, 0x00, 0x01, 0x00, 0x00, 0x00
        /* <DEDUP_REMOVED lines=90> */
        /*06ac*/ 	.byte	0x80, 0xe1, 0x00, 0x00, 0x01, 0x00, 0x00, 0x00, 0xc0, 0xe2, 0x00, 0x00


	//----- nvinfo : EIATTR_MERCURY_ISA_VERSION
	.align		4
.L_37:
        /*06b8*/ 	.byte	0x03, 0x5f
        /*06ba*/ 	.short	0x0101


	//----- nvinfo : EIATTR_EXIT_INSTR_OFFSETS
	.align		4
        /*06bc*/ 	.byte	0x04, 0x1c
        /*06be*/ 	.short	(.L_39 - .L_38)


	//   ....[0]....
.L_38:
        /*06c0*/ 	.word	0x00010360


	//   ....[1]....
        /*06c4*/ 	.word	0x00010380


	//----- nvinfo : EIATTR_REQNTID
	.align		4
.L_39:
        /*06c8*/ 	.byte	0x04, 0x10
        /*06ca*/ 	.short	(.L_41 - .L_40)
.L_40:
        /*06cc*/ 	.word	0x00000080
        /*06d0*/ 	.word	0x00000001
        /*06d4*/ 	.word	0x00000001


	//----- nvinfo : EIATTR_CBANK_PARAM_SIZE
	.align		4
.L_41:
        /*06d8*/ 	.byte	0x03, 0x19
        /*06da*/ 	.short	0x0050


	//----- nvinfo : EIATTR_PARAM_CBANK
	.align		4
        /*06dc*/ 	.byte	0x04, 0x0a
        /*06de*/ 	.short	(.L_43 - .L_42)
	.align		4
.L_42:
        /*06e0*/ 	.word	index@(.nv.constant0.matmul_kernel)
        /*06e4*/ 	.short	0x0210
        /*06e6*/ 	.short	0x0050


	//----- nvinfo : EIATTR_SW_WAR
	.align		4
.L_43:
        /*06e8*/ 	.byte	0x04, 0x36
        /*06ea*/ 	.short	(.L_45 - .L_44)
.L_44:
        /*06ec*/ 	.word	0x00000008
.L_45:


//--------------------- .nv.callgraph             --------------------------
	.section	.nv.callgraph,"",@"SHT_CUDA_CALLGRAPH"
	.align	4
	.sectionentsize	8
	.align		4
        /*0000*/ 	.word	0x00000000
	.align		4
        /*0004*/ 	.word	0xffffffff
	.align		4
        /*0008*/ 	.word	0x00000000
	.align		4
        /*000c*/ 	.word	0xfffffffe
	.align		4
        /*0010*/ 	.word	0x00000000
	.align		4
        /*0014*/ 	.word	0xfffffffd
	.align		4
        /*0018*/ 	.word	0x00000000
	.align		4
        /*001c*/ 	.word	0xfffffffc


//--------------------- .text.matmul_kernel       --------------------------
	.section	.text.matmul_kernel,"ax",@progbits
	.align	128
        .global         matmul_kernel
        .type           matmul_kernel,@function
        .size           matmul_kernel,(.L_x_3 - matmul_kernel)
        .other          matmul_kernel,@"STO_CUDA_ENTRY STV_DEFAULT"
matmul_kernel:
.text.matmul_kernel:
[----:B------:R-:W1:Y:S08]  /*0000*/  LDC R1, c[0x0][0x28] ;  /* 0x00000a00ff017b82 */ /* 0x000e700000000800 */
[----:B------:R-:W2:Y:S01]  /*0010*/  LDC.64 R156, c[0x0][0x228] ;  /* 0x00008a00ff9c7b82 */ /* 0x000ea20000000a00 */
[----:B------:R-:W3:Y:S01]  /*0020*/  S2R R5, SR_CTAID.X ;  /* 0x0000000000057919 */ /* 0x000ee20000002500 */
[----:B-1----:R-:W-:Y:S01]  /*0030*/  VIADD R1, R1, 0xfffffed0 ;  /* 0xfffffed001017836 */ /* 0x002fe20000000000 */
[----:B------:R-:W-:Y:S01]  /*0040*/  ULDC UR5, c[0x0][0x240] ;  /* 0x0000900000057ab9 */ /* 0x000fe20000000800 */
[----:B------:R-:W-:Y:S01]  /*0050*/  ULDC.64 UR6, c[0x0][0x210] ;  /* 0x0000840000067ab9 */ /* 0x000fe20000000a00 */
[----:B------:R-:W-:Y:S01]  /*0060*/  UMOV UR8, 0x400 ;  /* 0x0000040000087882 */ /* 0x000fe20000000000 */
[----:B------:R-:W-:-:S02]  /*0070*/  ULDC.64 UR16, c[0x0][0x208] ;  /* 0x0000820000107ab9 */ /* 0x000fc40000000a00 */
[----:B------:R-:W1:Y:S08]  /*0080*/  S2UR UR4, SR_CgaCtaId ;  /* 0x00000000000479c3 */ /* 0x000e700000008800 */
[----:B------:R-:W4:Y:S01]  /*0090*/  LDC R241, c[0x0][0x230] ;  /* 0x00008c00fff17b82 */ /* 0x000f220000000800 */
[----:B--2---:R-:W-:-:S07]  /*00a0*/  VIADD R0, R157, 0x3f ;  /* 0x0000003f9d007836 */ /* 0x004fce0000000000 */
[----:B------:R-:W2:Y:S01]  /*00b0*/  LDC R239, c[0x0][0x230] ;  /* 0x00008c00ffef7b82 */ /* 0x000ea20000000800 */
[----:B------:R-:W-:Y:S01]  /*00c0*/  SHF.R.S32.HI R3, RZ, 0x1f, R0 ;  /* 0x0000001fff037819 */ /* 0x000fe20000011400 */
[----:B-1----:R-:W-:-:S03]  /*00d0*/  ULEA UR8, UR4, UR8, 0x18 ;  /* 0x0000000804087291 */ /* 0x002fc6000f8ec03f */
[----:B------:R-:W-:Y:S02]  /*00e0*/  LEA.HI R3, R3, R0, RZ, 0x6 ;  /* 0x0000000003037211 */ /* 0x000fe400078f30ff */
[----:B---3--:R-:W-:Y:S02]  /*00f0*/  IABS R8, R5 ;  /* 0x0000000500087213 */ /* 0x008fe40000000000 */
[----:B------:R-:W-:Y:S01]  /*0100*/  SHF.R.S32.HI R3, RZ, 0x6, R3 ;  /* 0x00000006ff037819 */ /* 0x000fe20000011403 */
[----:B----4-:R-:W-:-:S04]  /*0110*/  VIADD R241, R241, 0xffffff3f ;  /* 0xffffff3ff1f17836 */ /* 0x010fc80000000000 */
[----:B------:R-:W-:-:S05]  /*0120*/  IMAD.SHL.U32 R4, R3, 0x8, RZ ;  /* 0x0000000803047824 */ /* 0x000fca00078e00ff */
[-C--:B------:R-:W-:Y:S02]  /*0130*/  IABS R7, R4.reuse ;  /* 0x0000000400077213 */ /* 0x080fe40000000000 */
[----:B------:R-:W-:Y:S01]  /*0140*/  IABS R10, R4 ;  /* 0x00000004000a7213 */ /* 0x000fe20000000000 */
[----:B--2---:R-:W-:Y:S01]  /*0150*/  VIADD R239, R239, 0xffffff3e ;  /* 0xffffff3eefef7836 */ /* 0x004fe20000000000 */
[----:B------:R-:W1:Y:S08]  /*0160*/  I2F.RP R0, R7 ;  /* 0x0000000700007306 */ /* 0x000e700000209400 */
[----:B-1----:R-:W1:Y:S02]  /*0170*/  MUFU.RCP R0, R0 ;  /* 0x0000000000007308 */ /* 0x002e640000001000 */
[----:B-1----:R-:W-:-:S02]  /*0180*/  VIADD R2, R0, 0xffffffe ;  /* 0x0ffffffe00027836 */ /* 0x002fc40000000000 */
[----:B------:R-:W-:-:S04]  /*0190*/  IMAD.MOV R0, RZ, RZ, -R10 ;  /* 0x000000ffff007224 */ /* 0x000fc800078e0a0a */
[----:B------:R1:W2:Y:S02]  /*01a0*/  F2I.FTZ.U32.TRUNC.NTZ R3, R2 ;  /* 0x0000000200037305 */ /* 0x0002a4000021f000 */
[----:B-1----:R-:W-:Y:S02]  /*01b0*/  IMAD.MOV.U32 R2, RZ, RZ, RZ ;  /* 0x000000ffff027224 */ /* 0x002fe400078e00ff */
[----:B--2---:R-:W-:-:S04]  /*01c0*/  IMAD.MOV R6, RZ, RZ, -R3 ;  /* 0x000000ffff067224 */ /* 0x004fc800078e0a03 */
[----:B------:R-:W-:Y:S02]  /*01d0*/  IMAD R9, R6, R7, RZ ;  /* 0x0000000706097224 */ /* 0x000fe400078e02ff */
[----:B------:R-:W-:Y:S01]  /*01e0*/  IMAD.MOV.U32 R6, RZ, RZ, R8 ;  /* 0x000000ffff067224 */ /* 0x000fe200078e0008 */
[----:B------:R-:W-:Y:S01]  /*01f0*/  IABS R8, R156 ;  /* 0x0000009c00087213 */ /* 0x000fe20000000000 */
[----:B------:R-:W-:-:S06]  /*0200*/  IMAD.HI.U32 R3, R3, R9, R2 ;  /* 0x0000000903037227 */ /* 0x000fcc00078e0002 */
[----:B------:R-:W-:-:S04]  /*0210*/  IMAD.HI.U32 R3, R3, R6, RZ ;  /* 0x0000000603037227 */ /* 0x000fc800078e00ff */
[----:B------:R-:W-:-:S05]  /*0220*/  IMAD R0, R3, R0, R6 ;  /* 0x0000000003007224 */ /* 0x000fca00078e0206 */
[----:B------:R-:W-:-:S13]  /*0230*/  ISETP.GT.U32.AND P1, PT, R7, R0, PT ;  /* 0x000000000700720c */ /* 0x000fda0003f24070 */
[----:B------:R-:W-:Y:S02]  /*0240*/  @!P1 IMAD.IADD R0, R0, 0x1, -R7 ;  /* 0x0000000100009824 */ /* 0x000fe400078e0a07 */
[----:B------:R-:W-:Y:S01]  /*0250*/  @!P1 VIADD R3, R3, 0x1 ;  /* 0x0000000103039836 */ /* 0x000fe20000000000 */
[----:B------:R-:W-:Y:S02]  /*0260*/  ISETP.NE.AND P1, PT, R4, RZ, PT ;  /* 0x000000ff0400720c */ /* 0x000fe40003f25270 */
[----:B------:R-:W-:Y:S02]  /*0270*/  ISETP.GE.U32.AND P0, PT, R0, R7, PT ;  /* 0x000000070000720c */ /* 0x000fe40003f06070 */
[----:B------:R-:W-:Y:S02]  /*0280*/  LOP3.LUT R0, R5, R4, RZ, 0x3c, !PT ;  /* 0x0000000405007212 */ /* 0x000fe400078e3cff */
[----:B------:R-:W-:Y:S02]  /*0290*/  IABS R7, R157 ;  /* 0x0000009d00077213 */ /* 0x000fe40000000000 */
[----:B------:R-:W-:Y:S01]  /*02a0*/  ISETP.GE.AND P2, PT, R0, RZ, PT ;  /* 0x000000ff0000720c */ /* 0x000fe20003f46270 */
[----:B------:R-:W-:-:S06]  /*02b0*/  VIADD R0, R156, 0x7f ;  /* 0x0000007f9c007836 */ /* 0x000fcc0000000000 */
[----:B------:R-:W-:-:S04]  /*02c0*/  @P0 VIADD R3, R3, 0x1 ;  /* 0x0000000103030836 */ /* 0x000fc80000000000 */
[----:B------:R-:W-:Y:S01]  /*02d0*/  IMAD.MOV.U32 R2, RZ, RZ, R3 ;  /* 0x000000ffff027224 */ /* 0x000fe200078e0003 */
[----:B------:R-:W-:-:S03]  /*02e0*/  SHF.R.S32.HI R3, RZ, 0x1f, R0 ;  /* 0x0000001fff037819 */ /* 0x000fc60000011400 */
[----:B------:R-:W-:Y:S01]  /*02f0*/  @!P2 IMAD.MOV R2, RZ, RZ, -R2 ;  /* 0x000000ffff02a224 */ /* 0x000fe200078e0a02 */
[----:B------:R-:W-:Y:S02]  /*0300*/  @!P1 LOP3.LUT R2, RZ, R4, RZ, 0x33, !PT ;  /* 0x00000004ff029212 */ /* 0x000fe400078e33ff */
[----:B------:R-:W-:-:S03]  /*0310*/  LEA.HI R3, R3, R0, RZ, 0x7 ;  /* 0x0000000003037211 */ /* 0x000fc600078f38ff */
[----:B------:R-:W-:Y:S02]  /*0320*/  IMAD.SHL.U32 R20, R2, 0x8, RZ ;  /* 0x0000000802147824 */ /* 0x000fe400078e00ff */
[----:B------:R-:W-:-:S03]  /*0330*/  IMAD.MOV R2, RZ, RZ, -R2 ;  /* 0x000000ffff027224 */ /* 0x000fc600078e0a02 */
[----:B------:R-:W-:Y:S01]  /*0340*/  LEA.HI.SX32 R3, R3, -R20, 0x19 ;  /* 0x8000001403037211 */ /* 0x000fe200078fcaff */
[----:B------:R-:W-:Y:S02]  /*0350*/  IMAD R15, R4, R2, R5 ;  /* 0x00000002040f7224 */ /* 0x000fe400078e0205 */
[----:B------:R-:W-:Y:S01]  /*0360*/  IMAD.MOV.U32 R2, RZ, RZ, RZ ;  /* 0x000000ffff027224 */ /* 0x000fe200078e00ff */
[----:B------:R-:W-:Y:S02]  /*0370*/  VIMNMX R16, R3, 0x8, PT ;  /* 0x0000000803107848 */ /* 0x000fe40003fe0100 */
[----:B------:R-:W-:Y:S02]  /*0380*/  IABS R4, R15 ;  /* 0x0000000f00047213 */ /* 0x000fe40000000000 */
[----:B------:R-:W-:-:S04]  /*0390*/  IABS R9, R16 ;  /* 0x0000001000097213 */ /* 0x000fc80000000000 */
[----:B------:R-:W1:Y:S08]  /*03a0*/  I2F.RP R0, R9 ;  /* 0x0000000900007306 */ /* 0x000e700000209400 */
[----:B-1----:R-:W1:Y:S02]  /*03b0*/  MUFU.RCP R0, R0 ;  /* 0x0000000000007308 */ /* 0x002e640000001000 */
[----:B-1----:R-:W-:-:S06]  /*03c0*/  VIADD R3, R0, 0xffffffe ;  /* 0x0ffffffe00037836 */ /* 0x002fcc0000000000 */
[----:B------:R-:W1:Y:S02]  /*03d0*/  F2I.FTZ.U32.TRUNC.NTZ R3, R3 ;  /* 0x0000000300037305 */ /* 0x000e64000021f000 */
[----:B-1----:R-:W-:-:S04]  /*03e0*/  IMAD.MOV R6, RZ, RZ, -R3 ;  /* 0x000000ffff067224 */ /* 0x002fc800078e0a03 */
[----:B------:R-:W-:Y:S01]  /*03f0*/  IMAD R5, R6, R9, RZ ;  /* 0x0000000906057224 */ /* 0x000fe200078e02ff */
[----:B------:R-:W-:-:S03]  /*0400*/  IABS R6, R16 ;  /* 0x0000001000067213 */ /* 0x000fc60000000000 */
[----:B------:R-:W-:-:S04]  /*0410*/  IMAD.HI.U32 R2, R3, R5, R2 ;  /* 0x0000000503027227 */ /* 0x000fc800078e0002 */
[----:B------:R-:W-:Y:S02]  /*0420*/  IMAD.MOV.U32 R3, RZ, RZ, R4 ;  /* 0x000000ffff037224 */ /* 0x000fe400078e0004 */
[----:B------:R-:W-:Y:S01]  /*0430*/  IMAD.MOV.U32 R5, RZ, RZ, R7 ;  /* 0x000000ffff057224 */ /* 0x000fe200078e0007 */
[----:B------:R-:W1:Y:S01]  /*0440*/  S2R R4, SR_TID.X ;  /* 0x0000000000047919 */ /* 0x000e620000002100 */
[----:B------:R-:W-:Y:S02]  /*0450*/  IMAD.MOV R0, RZ, RZ, -R6 ;  /* 0x000000ffff007224 */ /* 0x000fe400078e0a06 */
[----:B------:R-:W-:Y:S01]  /*0460*/  IMAD.HI.U32 R2, R2, R3, RZ ;  /* 0x0000000302027227 */ /* 0x000fe200078e00ff */
[----:B------:R-:W2:Y:S03]  /*0470*/  I2F.RP R7, R5 ;  /* 0x0000000500077306 */ /* 0x000ea60000209400 */
[----:B------:R-:W-:-:S05]  /*0480*/  IMAD R0, R2, R0, R3 ;  /* 0x0000000002007224 */ /* 0x000fca00078e0203 */
[----:B------:R-:W-:Y:S01]  /*0490*/  ISETP.GT.U32.AND P1, PT, R9, R0, PT ;  /* 0x000000000900720c */ /* 0x000fe20003f24070 */
[----:B------:R-:W3:Y:S08]  /*04a0*/  I2F.RP R6, R8 ;  /* 0x0000000800067306 */ /* 0x000ef00000209400 */
[----:B--2---:R-:W2:Y:S04]  /*04b0*/  MUFU.RCP R7, R7 ;  /* 0x0000000700077308 */ /* 0x004ea80000001000 */
[----:B------:R-:W-:-:S02]  /*04c0*/  @!P1 IMAD.IADD R0, R0, 0x1, -R9 ;  /* 0x0000000100009824 */ /* 0x000fc400078e0a09 */
[----:B------:R-:W-:Y:S01]  /*04d0*/  @!P1 VIADD R2, R2, 0x1 ;  /* 0x0000000102029836 */ /* 0x000fe20000000000 */
[----:B------:R-:W-:Y:S01]  /*04e0*/  ISETP.NE.AND P1, PT, R16, RZ, PT ;  /* 0x000000ff1000720c */ /* 0x000fe20003f25270 */
[----:B---3--:R-:W3:Y:S01]  /*04f0*/  MUFU.RCP R6, R6 ;  /* 0x0000000600067308 */ /* 0x008ee20000001000 */
[----:B------:R-:W-:Y:S02]  /*0500*/  ISETP.GE.U32.AND P0, PT, R0, R9, PT ;  /* 0x000000090000720c */ /* 0x000fe40003f06070 */
[----:B------:R-:W-:Y:S01]  /*0510*/  LOP3.LUT R0, R15, R16, RZ, 0x3c, !PT ;  /* 0x000000100f007212 */ /* 0x000fe200078e3cff */
[C---:B-1----:R-:W-:Y:S01]  /*0520*/  IMAD.SHL.U32 R9, R4.reuse, 0x4, RZ ;  /* 0x0000000404097824 */ /* 0x042fe200078e00ff */
[----:B------:R-:W-:Y:S02]  /*0530*/  LOP3.LUT R244, R4, 0x3f, RZ, 0xc0, !PT ;  /* 0x0000003f04f47812 */ /* 0x000fe400078ec0ff */
[----:B------:R-:W-:Y:S01]  /*0540*/  ISETP.GE.AND P2, PT, R0, RZ, PT ;  /* 0x000000ff0000720c */ /* 0x000fe20003f46270 */
[----:B--2---:R-:W-:Y:S01]  /*0550*/  VIADD R3, R7, 0xffffffe ;  /* 0x0ffffffe07037836 */ /* 0x004fe20000000000 */
[----:B------:R-:W-:-:S05]  /*0560*/  SHF.R.U32.HI R7, RZ, 0x6, R4 ;  /* 0x00000006ff077819 */ /* 0x000fca0000011604 */
[----:B------:R-:W-:Y:S01]  /*0570*/  @P0 VIADD R2, R2, 0x1 ;  /* 0x0000000102020836 */ /* 0x000fe20000000000 */
[----:B------:R-:W1:Y:S01]  /*0580*/  F2I.FTZ.U32.TRUNC.NTZ R3, R3 ;  /* 0x0000000300037305 */ /* 0x000e62000021f000 */
[----:B------:R-:W-:Y:S01]  /*0590*/  SGXT.U32 R7, R7, 0x1 ;  /* 0x000000010707781a */ /* 0x000fe20000000000 */
[----:B---3--:R-:W-:Y:S02]  /*05a0*/  VIADD R6, R6, 0xffffffe ;  /* 0x0ffffffe06067836 */ /* 0x008fe40000000000 */
[----:B------:R-:W-:-:S04]  /*05b0*/  IMAD.MOV.U32 R17, RZ, RZ, R2 ;  /* 0x000000ffff117224 */ /* 0x000fc800078e0002 */
[----:B------:R-:W-:Y:S01]  /*05c0*/  @!P2 IMAD.MOV R17, RZ, RZ, -R17 ;  /* 0x000000ffff11a224 */ /* 0x000fe200078e0a11 */
[----:B------:R-:W-:-:S05]  /*05d0*/  @!P1 LOP3.LUT R17, RZ, R16, RZ, 0x33, !PT ;  /* 0x00000010ff119212 */ /* 0x000fca00078e33ff */
[----:B------:R-:W-:Y:S02]  /*05e0*/  IMAD.SHL.U32 R0, R17, 0x40, RZ ;  /* 0x0000004011007824 */ /* 0x000fe400078e00ff */
[----:B-1----:R-:W-:-:S03]  /*05f0*/  IMAD.MOV R2, RZ, RZ, -R3 ;  /* 0x000000ffff027224 */ /* 0x002fc600078e0a03 */
[----:B------:R-:W-:Y:S01]  /*0600*/  LOP3.LUT R10, R0, R7, RZ, 0xfc, !PT ;  /* 0x00000007000a7212 */ /* 0x000fe200078efcff */
[----:B------:R-:W-:Y:S01]  /*0610*/  IMAD R11, R2, R5, RZ ;  /* 0x00000005020b7224 */ /* 0x000fe200078e02ff */
[----:B------:R-:W-:Y:S01]  /*0620*/  SHF.R.S32.HI R7, RZ, 0x6, R4 ;  /* 0x00000006ff077819 */ /* 0x000fe20000011404 */
[----:B------:R-:W-:Y:S01]  /*0630*/  IMAD.MOV.U32 R2, RZ, RZ, RZ ;  /* 0x000000ffff027224 */ /* 0x000fe200078e00ff */
[----:B------:R-:W-:Y:S02]  /*0640*/  LOP3.LUT R21, R10, 0x3e, RZ, 0xfc, !PT ;  /* 0x0000003e0a157812 */ /* 0x000fe400078efcff */
[----:B------:R-:W-:Y:S01]  /*0650*/  IABS R14, R10 ;  /* 0x0000000a000e7213 */ /* 0x000fe20000000000 */
[----:B------:R-:W-:Y:S01]  /*0660*/  IMAD.HI.U32 R11, R3, R11, R2 ;  /* 0x0000000b030b7227 */ /* 0x000fe200078e0002 */
[----:B------:R-:W-:Y:S02]  /*0670*/  SGXT R2, R7, 0x1 ;  /* 0x000000010702781a */ /* 0x000fe40000000200 */
[----:B------:R-:W-:Y:S01]  /*0680*/  IABS R18, R21 ;  /* 0x0000001500127213 */ /* 0x000fe20000000000 */
[----:B------:R1:W2:Y:S01]  /*0690*/  F2I.FTZ.U32.TRUNC.NTZ R7, R6 ;  /* 0x0000000600077305 */ /* 0x0002a2000021f000 */
[----:B------:R-:W-:Y:S01]  /*06a0*/  LOP3.LUT R12, R2, 0x90, RZ, 0xc0, !PT ;  /* 0x00000090020c7812 */ /* 0x000fe200078ec0ff */
[----:B------:R-:W-:Y:S01]  /*06b0*/  IMAD.HI.U32 R2, R11, R14, RZ ;  /* 0x0000000e0b027227 */ /* 0x000fe200078e00ff */
[----:B------:R-:W-:-:S02]  /*06c0*/  LOP3.LUT R19, R10, 0x2, RZ, 0xfc, !PT ;  /* 0x000000020a137812 */ /* 0x000fc400078efcff */
[----:B------:R-:W-:Y:S01]  /*06d0*/  LOP3.LUT R12, R12, 0x7c, R9, 0x78, !PT ;  /* 0x0000007c0c0c7812 */ /* 0x000fe200078e7809 */
[----:B------:R-:W-:Y:S01]  /*06e0*/  IMAD.SHL.U32 R9, R4, 0x100, RZ ;  /* 0x0000010004097824 */ /* 0x000fe200078e00ff */
[C---:B------:R-:W-:Y:S01]  /*06f0*/  LOP3.LUT R22, R10.reuse, 0x4, RZ, 0xfc, !PT ;  /* 0x000000040a167812 */ /* 0x040fe200078efcff */
[----:B------:R-:W-:Y:S01]  /*0700*/  IMAD.HI.U32 R3, R11, R18, RZ ;  /* 0x000000120b037227 */ /* 0x000fe200078e00ff */
[----:B------:R-:W-:Y:S02]  /*0710*/  ISETP.GE.AND P6, PT, R19, RZ, PT ;  /* 0x000000ff1300720c */ /* 0x000fe40003fc6270 */
[----:B------:R-:W-:Y:S01]  /*0720*/  LOP3.LUT R23, R10, 0x2a, RZ, 0xfc, !PT ;  /* 0x0000002a0a177812 */ /* 0x000fe200078efcff */
[----:B------:R-:W-:Y:S01]  /*0730*/  IMAD.MOV R13, RZ, RZ, -R2 ;  /* 0x000000ffff0d7224 */ /* 0x000fe200078e0a02 */
[----:B------:R-:W-:Y:S01]  /*0740*/  LOP3.LUT R2, R12, 0x2000, R9, 0xf8, !PT ;  /* 0x000020000c027812 */ /* 0x000fe200078ef809 */
[----:B------:R-:W-:Y:S01]  /*0750*/  IMAD.MOV R3, RZ, RZ, -R3 ;  /* 0x000000ffff037224 */ /* 0x000fe200078e0a03 */
[----:B------:R-:W-:Y:S01]  /*0760*/  IABS R54, R23 ;  /* 0x0000001700367213 */ /* 0x000fe20000000000 */
[C---:B------:R-:W-:Y:S01]  /*0770*/  IMAD R12, R5.reuse, R13, R14 ;  /* 0x0000000d050c7224 */ /* 0x040fe200078e020e */
[----:B------:R-:W-:Y:S01]  /*0780*/  IABS R14, R19 ;  /* 0x00000013000e7213 */ /* 0x000fe20000000000 */
[C---:B------:R-:W-:Y:S01]  /*0790*/  IMAD R18, R5.reuse, R3, R18 ;  /* 0x0000000305127224 */ /* 0x040fe200078e0212 */
[----:B------:R-:W-:Y:S01]  /*07a0*/  IABS R13, R22 ;  /* 0x00000016000d7213 */ /* 0x000fe20000000000 */
[----:B------:R-:W-:Y:S01]  /*07b0*/  IMAD.MOV R3, RZ, RZ, -R17 ;  /* 0x000000ffff037224 */ /* 0x000fe200078e0a11 */
[----:B------:R-:W-:Y:S01]  /*07c0*/  ISETP.GT.U32.AND P2, PT, R5, R12, PT ;  /* 0x0000000c0500720c */ /* 0x000fe20003f44070 */
[----:B-1----:R-:W-:Y:S01]  /*07d0*/  IMAD.HI.U32 R6, R11, R14, RZ ;  /* 0x0000000e0b067227 */ /* 0x002fe200078e00ff */
[----:B------:R-:W-:-:S02]  /*07e0*/  ISETP.GT.U32.AND P0, PT, R5, R18, PT ;  /* 0x000000120500720c */ /* 0x000fc40003f04070 */
[C---:B------:R-:W-:Y:S01]  /*07f0*/  LOP3.LUT R17, R10.reuse, 0xe, RZ, 0xfc, !PT ;  /* 0x0000000e0a117812 */ /* 0x040fe200078efcff */
[----:B--2---:R-:W-:Y:S01]  /*0800*/  IMAD.MOV R9, RZ, RZ, -R7 ;  /* 0x000000ffff097224 */ /* 0x004fe200078e0a07 */
[----:B------:R-:W-:Y:S01]  /*0810*/  LOP3.LUT R19, R10, 0x10, RZ, 0xfc, !PT ;  /* 0x000000100a137812 */ /* 0x000fe200078efcff */
[----:B------:R-:W-:Y:S01]  /*0820*/  IMAD R3, R16, R3, R15 ;  /* 0x0000000310037224 */ /* 0x000fe200078e020f */
[C---:B------:R-:W-:Y:S01]  /*0830*/  LOP3.LUT R15, R10.reuse, 0xc, RZ, 0xfc, !PT ;  /* 0x0000000c0a0f7812 */ /* 0x040fe200078efcff */
[----:B------:R-:W-:Y:S01]  /*0840*/  IMAD.MOV.U32 R16, RZ, RZ, R13 ;  /* 0x000000ffff107224 */ /* 0x000fe200078e000d */
[----:B------:R-:W-:Y:S01]  /*0850*/  IABS R28, R17 ;  /* 0x00000011001c7213 */ /* 0x000fe20000000000 */
[----:B------:R-:W-:Y:S01]  /*0860*/  IMAD.MOV R13, RZ, RZ, -R6 ;  /* 0x000000ffff0d7224 */ /* 0x000fe200078e0a06 */
[----:B------:R-:W-:Y:S01]  /*0870*/  IABS R26, R15 ;  /* 0x0000000f001a7213 */ /* 0x000fe20000000000 */
[----:B------:R-:W-:Y:S01]  /*0880*/  IMAD R9, R9, R8, RZ ;  /* 0x0000000809097224 */ /* 0x000fe200078e02ff */
[----:B------:R-:W-:Y:S01]  /*0890*/  IABS R30, R19 ;  /* 0x00000013001e7213 */ /* 0x000fe20000000000 */
[----:B------:R-:W-:Y:S01]  /*08a0*/  IMAD.MOV.U32 R6, RZ, RZ, RZ ;  /* 0x000000ffff067224 */ /* 0x000fe200078e00ff */
[C---:B------:R-:W-:Y:S01]  /*08b0*/  LOP3.LUT R25, R10.reuse, 0x2c, RZ, 0xfc, !PT ;  /* 0x0000002c0a197812 */ /* 0x040fe200078efcff */
[----:B------:R-:W-:Y:S01]  /*08c0*/  IMAD R14, R5, R13, R14 ;  /* 0x0000000d050e7224 */ /* 0x000fe200078e020e */
[C---:B------:R-:W-:Y:S01]  /*08d0*/  LOP3.LUT R13, R10.reuse, 0x8, RZ, 0xfc, !PT ;  /* 0x000000080a0d7812 */ /* 0x040fe200078efcff */
[----:B------:R-:W-:Y:S01]  /*08e0*/  IMAD.HI.U32 R9, R7, R9, R6 ;  /* 0x0000000907097227 */ /* 0x000fe200078e0006 */
[----:B------:R-:W-:-:S02]  /*08f0*/  LOP3.LUT R7, R10, 0x6, RZ, 0xfc, !PT ;  /* 0x000000060a077812 */ /* 0x000fc400078efcff */
[----:B------:R-:W-:Y:S01]  /*0900*/  IABS R56, R25 ;  /* 0x0000001900387213 */ /* 0x000fe20000000000 */
[----:B------:R-:W-:Y:S01]  /*0910*/  IMAD.IADD R6, R20, 0x1, R3 ;  /* 0x0000000114067824 */ /* 0x000fe200078e0203 */
[----:B------:R-:W-:Y:S01]  /*0920*/  IABS R20, R7 ;  /* 0x0000000700147213 */ /* 0x000fe20000000000 */
[----:B------:R-:W-:Y:S01]  /*0930*/  IMAD.HI.U32 R3, R11, R16, RZ ;  /* 0x000000100b037227 */ /* 0x000fe200078e00ff */
[----:B------:R-:W-:Y:S02]  /*0940*/  ISETP.GE.AND P4, PT, R7, RZ, PT ;  /* 0x000000ff0700720c */ /* 0x000fe40003f86270 */
[C---:B------:R-:W-:Y:S01]  /*0950*/  LOP3.LUT R27, R10.reuse, 0x32, RZ, 0xfc, !PT ;  /* 0x000000320a1b7812 */ /* 0x040fe200078efcff */
[----:B------:R-:W-:Y:S01]  /*0960*/  IMAD.MOV R3, RZ, RZ, -R3 ;  /* 0x000000ffff037224 */ /* 0x000fe200078e0a03 */
[----:B------:R-:W-:Y:S01]  /*0970*/  LOP3.LUT R31, R10, 0x36, RZ, 0xfc, !PT ;  /* 0x000000360a1f7812 */ /* 0x000fe200078efcff */
[--C-:B------:R-:W-:Y:S01]  /*0980*/  @!P0 IMAD.IADD R18, R18, 0x1, -R5.reuse ;  /* 0x0000000112128824 */ /* 0x100fe200078e0a05 */
[C---:B------:R-:W-:Y:S01]  /*0990*/  ISETP.GT.U32.AND P0, PT, R5.reuse, R14, PT ;  /* 0x0000000e0500720c */ /* 0x040fe20003f04070 */
[C---:B------:R-:W-:Y:S01]  /*09a0*/  IMAD R16, R5.reuse, R3, R16 ;  /* 0x0000000305107224 */ /* 0x040fe200078e0210 */
[----:B------:R-:W-:Y:S01]  /*09b0*/  IABS R62, R27 ;  /* 0x0000001b003e7213 */ /* 0x000fe20000000000 */
[----:B------:R-:W-:Y:S01]  /*09c0*/  @!P2 IMAD.IADD R12, R12, 0x1, -R5 ;  /* 0x000000010c0ca824 */ /* 0x000fe200078e0a05 */
[----:B------:R-:W-:Y:S01]  /*09d0*/  ISETP.GT.U32.AND P1, PT, R5, R18, PT ;  /* 0x000000120500720c */ /* 0x000fe20003f24070 */
[----:B------:R-:W-:Y:S01]  /*09e0*/  IMAD.HI.U32 R3, R11, R20, RZ ;  /* 0x000000140b037227 */ /* 0x000fe200078e00ff */
[----:B------:R-:W-:-:S02]  /*09f0*/  ISETP.GT.U32.AND P5, PT, R5, R16, PT ;  /* 0x000000100500720c */ /* 0x000fc40003fa4070 */
[----:B------:R-:W-:Y:S01]  /*0a00*/  ISETP.GE.AND P2, PT, R22, RZ, PT ;  /* 0x000000ff1600720c */ /* 0x000fe20003f46270 */
[----:B------:R-:W-:Y:S01]  /*0a10*/  IMAD.MOV R7, RZ, RZ, -R3 ;  /* 0x000000ffff077224 */ /* 0x000fe200078e0a03 */
[----:B------:R-:W-:Y:S02]  /*0a20*/  IABS R22, R13 ;  /* 0x0000000d00167213 */ /* 0x000fe40000000000 */
[----:B------:R-:W-:Y:S01]  /*0a30*/  ISETP.GT.U32.AND P3, PT, R5, R12, PT ;  /* 0x0000000c0500720c */ /* 0x000fe20003f64070 */
[--C-:B------:R-:W-:Y:S01]  /*0a40*/  @!P0 IMAD.IADD R14, R14, 0x1, -R5.reuse ;  /* 0x000000010e0e8824 */ /* 0x100fe200078e0a05 */
[----:B------:R-:W-:Y:S01]  /*0a50*/  LOP3.LUT R29, R10, 0x34, RZ, 0xfc, !PT ;  /* 0x000000340a1d7812 */ /* 0x000fe200078efcff */
[----:B------:R-:W-:Y:S01]  /*0a60*/  IMAD.HI.U32 R3, R11, R22, RZ ;  /* 0x000000160b037227 */ /* 0x000fe200078e00ff */
[----:B------:R-:W-:Y:S02]  /*0a70*/  IABS R66, R31 ;  /* 0x0000001f00427213 */ /* 0x000fe40000000000 */
[C---:B------:R-:W-:Y:S01]  /*0a80*/  ISETP.GT.U32.AND P0, PT, R5.reuse, R14, PT ;  /* 0x0000000e0500720c */ /* 0x040fe20003f04070 */
[--C-:B------:R-:W-:Y:S01]  /*0a90*/  @!P5 IMAD.IADD R16, R16, 0x1, -R5.reuse ;  /* 0x000000011010d824 */ /* 0x100fe200078e0a05 */
[----:B------:R-:W-:Y:S01]  /*0aa0*/  IABS R64, R29 ;  /* 0x0000001d00407213 */ /* 0x000fe20000000000 */
[----:B------:R-:W-:Y:S01]  /*0ab0*/  @!P1 IMAD.IADD R18, R18, 0x1, -R5 ;  /* 0x0000000112129824 */ /* 0x000fe200078e0a05 */
[----:B------:R-:W-:Y:S01]  /*0ac0*/  ISETP.GE.AND P1, PT, R10, RZ, PT ;  /* 0x000000ff0a00720c */ /* 0x000fe20003f26270 */
[----:B------:R-:W-:Y:S01]  /*0ad0*/  IMAD.MOV R3, RZ, RZ, -R3 ;  /* 0x000000ffff037224 */ /* 0x000fe200078e0a03 */
[----:B------:R-:W-:Y:S01]  /*0ae0*/  ISETP.GT.U32.AND P5, PT, R5, R16, PT ;  /* 0x000000100500720c */ /* 0x000fe20003fa4070 */
[--C-:B------:R-:W-:Y:S01]  /*0af0*/  @!P3 IMAD.IADD R12, R12, 0x1, -R5.reuse ;  /* 0x000000010c0cb824 */ /* 0x100fe200078e0a05 */
[----:B------:R-:W-:Y:S01]  /*0b00*/  ISETP.GE.AND P3, PT, R13, RZ, PT ;  /* 0x000000ff0d00720c */ /* 0x000fe20003f66270 */
[C---:B------:R-:W-:Y:S01]  /*0b10*/  IMAD R22, R5.reuse, R3, R22 ;  /* 0x0000000305167224 */ /* 0x040fe200078e0216 */
[C---:B------:R-:W-:Y:S01]  /*0b20*/  LOP3.LUT R13, R10.reuse, 0xa, RZ, 0xfc, !PT ;  /* 0x0000000a0a0d7812 */ /* 0x040fe200078efcff */
[----:B------:R-:W-:Y:S01]  /*0b30*/  IMAD R20, R5, R7, R20 ;  /* 0x0000000705147224 */ /* 0x000fe200078e0214 */
[----:B------:R-:W-:Y:S01]  /*0b40*/  LOP3.LUT R33, R10, 0x3a, RZ, 0xfc, !PT ;  /* 0x0000003a0a217812 */ /* 0x000fe200078efcff */
[--C-:B------:R-:W-:Y:S01]  /*0b50*/  @!P0 IMAD.IADD R14, R14, 0x1, -R5.reuse ;  /* 0x000000010e0e8824 */ /* 0x100fe200078e0a05 */
[----:B------:R-:W-:Y:S01]  /*0b60*/  ISETP.GE.AND P0, PT, R21, RZ, PT ;  /* 0x000000ff1500720c */ /* 0x000fe20003f06270 */
[----:B------:R-:W-:Y:S01]  /*0b70*/  IMAD.MOV.U32 R74, RZ, RZ, R18 ;  /* 0x000000ffff4a7224 */ /* 0x000fe200078e0012 */
[----:B------:R-:W-:Y:S01]  /*0b80*/  IABS R24, R13 ;  /* 0x0000000d00187213 */ /* 0x000fe20000000000 */
[----:B------:R-:W-:Y:S01]  /*0b90*/  @!P1 IMAD.MOV R12, RZ, RZ, -R12 ;  /* 0x000000ffff0c9224 */ /* 0x000fe200078e0a0c */
[C---:B------:R-:W-:Y:S01]  /*0ba0*/  ISETP.GT.U32.AND P1, PT, R5.reuse, R20, PT ;  /* 0x000000140500720c */ /* 0x040fe20003f24070 */
[----:B------:R-:W-:Y:S01]  /*0bb0*/  @!P5 IMAD.IADD R16, R16, 0x1, -R5 ;  /* 0x000000011010d824 */ /* 0x000fe200078e0a05 */
[----:B------:R-:W-:Y:S01]  /*0bc0*/  ISETP.GT.U32.AND P5, PT, R5, R22, PT ;  /* 0x000000160500720c */ /* 0x000fe20003fa4070 */
[----:B------:R-:W-:Y:S01]  /*0bd0*/  IMAD.HI.U32 R3, R11, R24, RZ ;  /* 0x000000180b037227 */ /* 0x000fe200078e00ff */
[----:B------:R-:W-:-:S02]  /*0be0*/  LOP3.LUT R21, R10, 0x28, RZ, 0xfc, !PT ;  /* 0x000000280a157812 */ /* 0x000fc400078efcff */
[----:B------:R-:W-:Y:S01]  /*0bf0*/  IABS R70, R33 ;  /* 0x0000002100467213 */ /* 0x000fe20000000000 */
[----:B------:R-:W-:Y:S01]  /*0c00*/  IMAD.MOV R3, RZ, RZ, -R3 ;  /* 0x000000ffff037224 */ /* 0x000fe200078e0a03 */
[----:B------:R-:W-:Y:S01]  /*0c10*/  IABS R52, R21 ;  /* 0x0000001500347213 */ /* 0x000fe20000000000 */
[----:B------:R-:W-:Y:S01]  /*0c20*/  @!P0 IMAD.MOV R74, RZ, RZ, -R74 ;  /* 0x000000ffff4a8224 */ /* 0x000fe200078e0a4a */
[----:B------:R-:W-:Y:S01]  /*0c30*/  LOP3.LUT R236, R2, 0x20, RZ, 0x3c, !PT ;  /* 0x0000002002ec7812 */ /* 0x000fe200078e3cff */
[----:B------:R-:W-:Y:S02]  /*0c40*/  IMAD R24, R5, R3, R24 ;  /* 0x0000000305187224 */ /* 0x000fe400078e0218 */
[--C-:B------:R-:W-:Y:S01]  /*0c50*/  @!P1 IMAD.IADD R20, R20, 0x1, -R5.reuse ;  /* 0x0000000114149824 */ /* 0x100fe200078e0a05 */
[----:B------:R-:W-:Y:S01]  /*0c60*/  ISETP.GE.AND P1, PT, R13, RZ, PT ;  /* 0x000000ff0d00720c */ /* 0x000fe20003f26270 */
[----:B------:R-:W-:Y:S01]  /*0c70*/  @!P5 IMAD.IADD R22, R22, 0x1, -R5 ;  /* 0x000000011616d824 */ /* 0x000fe200078e0a05 */
[----:B------:R-:W-:Y:S01]  /*0c80*/  LOP3.LUT R13, R10, 0x12, RZ, 0xfc, !PT ;  /* 0x000000120a0d7812 */ /* 0x000fe200078efcff */
[----:B------:R-:W-:Y:S01]  /*0c90*/  IMAD.HI.U32 R7, R11, R28, RZ ;  /* 0x0000001c0b077227 */ /* 0x000fe200078e00ff */
[----:B------:R-:W-:-:S02]  /*0ca0*/  ISETP.GT.U32.AND P0, PT, R5, R20, PT ;  /* 0x000000140500720c */ /* 0x000fc40003f04070 */
[----:B------:R-:W-:Y:S01]  /*0cb0*/  ISETP.GT.U32.AND P5, PT, R5, R22, PT ;  /* 0x000000160500720c */ /* 0x000fe20003fa4070 */
[----:B------:R-:W-:Y:S01]  /*0cc0*/  IMAD.HI.U32 R3, R11, R26, RZ ;  /* 0x0000001a0b037227 */ /* 0x000fe200078e00ff */
[----:B------:R-:W-:-:S03]  /*0cd0*/  IABS R32, R13 ;  /* 0x0000000d00207213 */ /* 0x000fc60000000000 */
[----:B------:R-:W-:Y:S02]  /*0ce0*/  IMAD.MOV R7, RZ, RZ, -R7 ;  /* 0x000000ffff077224 */ /* 0x000fe400078e0a07 */
[----:B------:R-:W-:Y:S02]  /*0cf0*/  IMAD.MOV R3, RZ, RZ, -R3 ;  /* 0x000000ffff037224 */ /* 0x000fe400078e0a03 */
[----:B------:R-:W-:Y:S02]  /*0d00*/  IMAD.MOV.U32 R18, RZ, RZ, R16 ;  /* 0x000000ffff127224 */ /* 0x000fe400078e0010 */
[C---:B------:R-:W-:Y:S02]  /*0d10*/  IMAD R28, R5.reuse, R7, R28 ;  /* 0x00000007051c7224 */ /* 0x040fe400078e021c */
[C---:B------:R-:W-:Y:S02]  /*0d20*/  IMAD R16, R5.reuse, R3, R26 ;  /* 0x0000000305107224 */ /* 0x040fe400078e021a */
[--C-:B------:R-:W-:Y:S01]  /*0d30*/  @!P5 IMAD.IADD R22, R22, 0x1, -R5.reuse ;  /* 0x000000011616d824 */ /* 0x100fe200078e0a05 */
[C---:B------:R-:W-:Y:S01]  /*0d40*/  ISETP.GT.U32.AND P5, PT, R5.reuse, R28, PT ;  /* 0x0000001c0500720c */ /* 0x040fe20003fa4070 */
[----:B------:R-:W-:Y:S01]  /*0d50*/  @!P0 IMAD.IADD R20, R20, 0x1, -R5 ;  /* 0x0000000114148824 */ /* 0x000fe200078e0a05 */
[----:B------:R-:W-:Y:S01]  /*0d60*/  ISETP.GT.U32.AND P0, PT, R5, R16, PT ;  /* 0x000000100500720c */ /* 0x000fe20003f04070 */
[----:B------:R-:W-:-:S04]  /*0d70*/  IMAD.HI.U32 R3, R11, R30, RZ ;  /* 0x0000001e0b037227 */ /* 0x000fc800078e00ff */
[----:B------:R-:W-:Y:S01]  /*0d80*/  @!P6 IMAD.MOV R14, RZ, RZ, -R14 ;  /* 0x000000ffff0ee224 */ /* 0x000fe200078e0a0e */
[----:B------:R-:W-:Y:S01]  /*0d90*/  ISETP.GT.U32.AND P6, PT, R5, R24, PT ;  /* 0x000000180500720c */ /* 0x000fe20003fc4070 */
[----:B------:R-:W-:Y:S02]  /*0da0*/  IMAD.MOV R3, RZ, RZ, -R3 ;  /* 0x000000ffff037224 */ /* 0x000fe400078e0a03 */
[----:B------:R-:W-:Y:S01]  /*0db0*/  @!P2 IMAD.MOV R18, RZ, RZ, -R18 ;  /* 0x000000ffff12a224 */ /* 0x000fe200078e0a12 */
[----:B------:R-:W-:Y:S01]  /*0dc0*/  ISETP.GE.AND P2, PT, R15, RZ, PT ;  /* 0x000000ff0f00720c */ /* 0x000fe20003f46270 */
[--C-:B------:R-:W-:Y:S01]  /*0dd0*/  @!P5 IMAD.IADD R28, R28, 0x1, -R5.reuse ;  /* 0x000000011c1cd824 */ /* 0x100fe200078e0a05 */
[----:B------:R-:W-:Y:S01]  /*0de0*/  LOP3.LUT R15, R10, 0x14, RZ, 0xfc, !PT ;  /* 0x000000140a0f7812 */ /* 0x000fe200078efcff */
[----:B------:R-:W-:Y:S02]  /*0df0*/  @!P0 IMAD.IADD R16, R16, 0x1, -R5 ;  /* 0x0000000110108824 */ /* 0x000fe400078e0a05 */
[----:B------:R-:W-:Y:S01]  /*0e00*/  @!P4 IMAD.MOV R20, RZ, RZ, -R20 ;  /* 0x000000ffff14c224 */ /* 0x000fe200078e0a14 */
[C---:B------:R-:W-:Y:S01]  /*0e10*/  ISETP.GT.U32.AND P4, PT, R5.reuse, R28, PT ;  /* 0x0000001c0500720c */ /* 0x040fe20003f84070 */
[C---:B------:R-:W-:Y:S01]  /*0e20*/  IMAD R30, R5.reuse, R3, R30 ;  /* 0x00000003051e7224 */ /* 0x040fe200078e021e */
[----:B------:R-:W-:Y:S01]  /*0e30*/  ISETP.GT.U32.AND P5, PT, R5, R16, PT ;  /* 0x000000100500720c */ /* 0x000fe20003fa4070 */
[----:B------:R-:W-:Y:S01]  /*0e40*/  IMAD.HI.U32 R3, R11, R32, RZ ;  /* 0x000000200b037227 */ /* 0x000fe200078e00ff */
[----:B------:R-:W-:-:S03]  /*0e50*/  IABS R34, R15 ;  /* 0x0000000f00227213 */ /* 0x000fc60000000000 */
[----:B------:R-:W-:Y:S02]  /*0e60*/  IMAD.MOV R3, RZ, RZ, -R3 ;  /* 0x000000ffff037224 */ /* 0x000fe400078e0a03 */
[--C-:B------:R-:W-:Y:S01]  /*0e70*/  @!P6 IMAD.IADD R24, R24, 0x1, -R5.reuse ;  /* 0x000000011818e824 */ /* 0x100fe200078e0a05 */
[----:B------:R-:W-:Y:S01]  /*0e80*/  ISETP.GE.AND P6, PT, R17, RZ, PT ;  /* 0x000000ff1100720c */ /* 0x000fe20003fc6270 */
[----:B------:R-:W-:Y:S01]  /*0e90*/  IMAD R32, R5, R3, R32 ;  /* 0x0000000305207224 */ /* 0x000fe200078e0220 */
[----:B------:R-:W-:Y:S01]  /*0ea0*/  LOP3.LUT R17, R10, 0x16, RZ, 0xfc, !PT ;  /* 0x000000160a117812 */ /* 0x000fe200078efcff */
[----:B------:R-:W-:Y:S01]  /*0eb0*/  IMAD.HI.U32 R3, R11, R34, RZ ;  /* 0x000000220b037227 */ /* 0x000fe200078e00ff */
[C---:B------:R-:W-:Y:S02]  /*0ec0*/  ISETP.GT.U32.AND P0, PT, R5.reuse, R24, PT ;  /* 0x000000180500720c */ /* 0x040fe40003f04070 */
[----:B------:R-:W-:Y:S01]  /*0ed0*/  IABS R36, R17 ;  /* 0x0000001100247213 */ /* 0x000fe20000000000 */
[----:B------:R-:W-:Y:S01]  /*0ee0*/  @!P3 IMAD.MOV R22, RZ, RZ, -R22 ;  /* 0x000000ffff16b224 */ /* 0x000fe200078e0a16 */
[----:B------:R-:W-:Y:S01]  /*0ef0*/  ISETP.GT.U32.AND P3, PT, R5, R30, PT ;  /* 0x0000001e0500720c */ /* 0x000fe20003f64070 */
[--C-:B------:R-:W-:Y:S01]  /*0f00*/  @!P4 IMAD.IADD R28, R28, 0x1, -R5.reuse ;  /* 0x000000011c1cc824 */ /* 0x100fe200078e0a05 */
[----:B------:R-:W-:Y:S01]  /*0f10*/  ISETP.GE.AND P4, PT, R13, RZ, PT ;  /* 0x000000ff0d00720c */ /* 0x000fe20003f86270 */
[----:B------:R-:W-:Y:S01]  /*0f20*/  @!P5 IMAD.IADD R16, R16, 0x1, -R5 ;  /* 0x000000011010d824 */ /* 0x000fe200078e0a05 */
[----:B------:R-:W-:Y:S01]  /*0f30*/  LOP3.LUT R13, R10, 0x18, RZ, 0xfc, !PT ;  /* 0x000000180a0d7812 */ /* 0x000fe200078efcff */
[----:B------:R-:W-:Y:S01]  /*0f40*/  IMAD.MOV R3, RZ, RZ, -R3 ;  /* 0x000000ffff037224 */ /* 0x000fe200078e0a03 */
[----:B------:R-:W-:Y:S01]  /*0f50*/  ISETP.GT.U32.AND P5, PT, R5, R32, PT ;  /* 0x000000200500720c */ /* 0x000fe20003fa4070 */
[----:B------:R-:W-:Y:S01]  /*0f60*/  IMAD.HI.U32 R7, R11, R36, RZ ;  /* 0x000000240b077227 */ /* 0x000fe200078e00ff */
[----:B------:R-:W-:-:S03]  /*0f70*/  IABS R38, R13 ;  /* 0x0000000d00267213 */ /* 0x000fc60000000000 */
[C---:B------:R-:W-:Y:S02]  /*0f80*/  IMAD R34, R5.reuse, R3, R34 ;  /* 0x0000000305227224 */ /* 0x040fe400078e0222 */
[----:B------:R-:W-:Y:S02]  /*0f90*/  IMAD.MOV.U32 R26, RZ, RZ, R16 ;  /* 0x000000ffff1a7224 */ /* 0x000fe400078e0010 */
[----:B------:R-:W-:Y:S02]  /*0fa0*/  IMAD.MOV R7, RZ, RZ, -R7 ;  /* 0x000000ffff077224 */ /* 0x000fe400078e0a07 */
[----:B------:R-:W-:Y:S01]  /*0fb0*/  @!P2 IMAD.MOV R26, RZ, RZ, -R26 ;  /* 0x000000ffff1aa224 */ /* 0x000fe200078e0a1a */
[----:B------:R-:W-:Y:S01]  /*0fc0*/  ISETP.GT.U32.AND P2, PT, R5, R34, PT ;  /* 0x000000220500720c */ /* 0x000fe20003f44070 */
[----:B------:R-:W-:-:S04]  /*0fd0*/  IMAD.HI.U32 R3, R11, R38, RZ ;  /* 0x000000260b037227 */ /* 0x000fc800078e00ff */
[--C-:B------:R-:W-:Y:S01]  /*0fe0*/  @!P0 IMAD.IADD R24, R24, 0x1, -R5.reuse ;  /* 0x0000000118188824 */ /* 0x100fe200078e0a05 */
[----:B------:R-:W-:Y:S01]  /*0ff0*/  ISETP.GE.AND P0, PT, R19, RZ, PT ;  /* 0x000000ff1300720c */ /* 0x000fe20003f06270 */
[----:B------:R-:W-:Y:S01]  /*1000*/  @!P3 IMAD.IADD R30, R30, 0x1, -R5 ;  /* 0x000000011e1eb824 */ /* 0x000fe200078e0a05 */
[----:B------:R-:W-:Y:S01]  /*1010*/  ISETP.GE.AND P3, PT, R15, RZ, PT ;  /* 0x000000ff0f00720c */ /* 0x000fe20003f66270 */
[C---:B------:R-:W-:Y:S01]  /*1020*/  IMAD R36, R5.reuse, R7, R36 ;  /* 0x0000000705247224 */ /* 0x040fe200078e0224 */
[C---:B------:R-:W-:Y:S01]  /*1030*/  LOP3.LUT R7, R10.reuse, 0x1a, RZ, 0xfc, !PT ;  /* 0x0000001a0a077812 */ /* 0x040fe200078efcff */
[----:B------:R-:W-:Y:S01]  /*1040*/  IMAD.MOV R3, RZ, RZ, -R3 ;  /* 0x000000ffff037224 */ /* 0x000fe200078e0a03 */
[----:B------:R-:W-:Y:S01]  /*1050*/  LOP3.LUT R15, R10, 0x20, RZ, 0xfc, !PT ;  /* 0x000000200a0f7812 */ /* 0x000fe200078efcff */
[----:B------:R-:W-:Y:S01]  /*1060*/  @!P1 IMAD.MOV R24, RZ, RZ, -R24 ;  /* 0x000000ffff189224 */ /* 0x000fe200078e0a18 */
[C---:B------:R-:W-:Y:S01]  /*1070*/  ISETP.GT.U32.AND P1, PT, R5.reuse, R30, PT ;  /* 0x0000001e0500720c */ /* 0x040fe20003f24070 */
[----:B------:R-:W-:Y:S01]  /*1080*/  @!P6 IMAD.MOV R28, RZ, RZ, -R28 ;  /* 0x000000ffff1ce224 */ /* 0x000fe200078e0a1c */
[C---:B------:R-:W-:Y:S01]  /*1090*/  ISETP.GT.U32.AND P6, PT, R5.reuse, R36, PT ;  /* 0x000000240500720c */ /* 0x040fe20003fc4070 */
[C---:B------:R-:W-:Y:S01]  /*10a0*/  IMAD R16, R5.reuse, R3, R38 ;  /* 0x0000000305107224 */ /* 0x040fe200078e0226 */
[----:B------:R-:W-:Y:S01]  /*10b0*/  IABS R40, R7 ;  /* 0x0000000700287213 */ /* 0x000fe20000000000 */
[--C-:B------:R-:W-:Y:S01]  /*10c0*/  @!P5 IMAD.IADD R32, R32, 0x1, -R5.reuse ;  /* 0x000000012020d824 */ /* 0x100fe200078e0a05 */
[----:B------:R-:W-:Y:S01]  /*10d0*/  IABS R46, R15 ;  /* 0x0000000f002e7213 */ /* 0x000fe20000000000 */
[----:B------:R-:W-:Y:S01]  /*10e0*/  @!P2 IMAD.IADD R34, R34, 0x1, -R5 ;  /* 0x000000012222a824 */ /* 0x000fe200078e0a05 */
[----:B------:R-:W-:Y:S01]  /*10f0*/  ISETP.GT.U32.AND P2, PT, R5, R16, PT ;  /* 0x000000100500720c */ /* 0x000fe20003f44070 */
[----:B------:R-:W-:Y:S01]  /*1100*/  IMAD.HI.U32 R3, R11, R40, RZ ;  /* 0x000000280b037227 */ /* 0x000fe200078e00ff */
[----:B------:R-:W-:-:S03]  /*1110*/  ISETP.GT.U32.AND P5, PT, R5, R32, PT ;  /* 0x000000200500720c */ /* 0x000fc60003fa4070 */
[--C-:B------:R-:W-:Y:S01]  /*1120*/  @!P1 IMAD.IADD R30, R30, 0x1, -R5.reuse ;  /* 0x000000011e1e9824 */ /* 0x100fe200078e0a05 */
[----:B------:R-:W-:Y:S01]  /*1130*/  ISETP.GE.AND P1, PT, R17, RZ, PT ;  /* 0x000000ff1100720c */ /* 0x000fe20003f26270 */
[----:B------:R-:W-:Y:S01]  /*1140*/  @!P6 IMAD.IADD R36, R36, 0x1, -R5 ;  /* 0x000000012424e824 */ /* 0x000fe200078e0a05 */
[C---:B------:R-:W-:Y:S01]  /*1150*/  ISETP.GT.U32.AND P6, PT, R5.reuse, R34, PT ;  /* 0x000000220500720c */ /* 0x040fe20003fc4070 */
[----:B------:R-:W-:Y:S01]  /*1160*/  @!P0 IMAD.MOV R30, RZ, RZ, -R30 ;  /* 0x000000ffff1e8224 */ /* 0x000fe200078e0a1e */
[----:B------:R-:W-:Y:S01]  /*1170*/  LOP3.LUT R17, R10, 0x22, RZ, 0xfc, !PT ;  /* 0x000000220a117812 */ /* 0x000fe200078efcff */
[----:B------:R-:W-:Y:S01]  /*1180*/  IMAD.MOV R3, RZ, RZ, -R3 ;  /* 0x000000ffff037224 */ /* 0x000fe200078e0a03 */
[----:B------:R-:W-:Y:S01]  /*1190*/  ISETP.GT.U32.AND P0, PT, R5, R36, PT ;  /* 0x000000240500720c */ /* 0x000fe20003f04070 */
[--C-:B------:R-:W-:Y:S01]  /*11a0*/  @!P2 IMAD.IADD R16, R16, 0x1, -R5.reuse ;  /* 0x000000011010a824 */ /* 0x100fe200078e0a05 */
[----:B------:R-:W-:Y:S01]  /*11b0*/  IABS R48, R17 ;  /* 0x0000001100307213 */ /* 0x000fe20000000000 */
[--C-:B------:R-:W-:Y:S01]  /*11c0*/  @!P5 IMAD.IADD R32, R32, 0x1, -R5.reuse ;  /* 0x000000012020d824 */ /* 0x100fe200078e0a05 */
[----:B------:R-:W-:Y:S01]  /*11d0*/  ISETP.GE.AND P5, PT, R13, RZ, PT ;  /* 0x000000ff0d00720c */ /* 0x000fe20003fa6270 */
[----:B------:R-:W-:Y:S01]  /*11e0*/  IMAD.SHL.U32 R13, R4, 0x10, RZ ;  /* 0x00000010040d7824 */ /* 0x000fe200078e00ff */
[C---:B------:R-:W-:Y:S01]  /*11f0*/  ISETP.GT.U32.AND P2, PT, R5.reuse, R16, PT ;  /* 0x000000100500720c */ /* 0x040fe20003f44070 */
[----:B------:R-:W-:Y:S01]  /*1200*/  IMAD R40, R5, R3, R40 ;  /* 0x0000000305287224 */ /* 0x000fe200078e0228 */
[----:B------:R-:W-:Y:S01]  /*1210*/  LOP3.LUT R3, R10, 0x1c, RZ, 0xfc, !PT ;  /* 0x0000001c0a037812 */ /* 0x000fe200078efcff */
[----:B------:R-:W-:Y:S01]  /*1220*/  @!P4 IMAD.MOV R32, RZ, RZ, -R32 ;  /* 0x000000ffff20c224 */ /* 0x000fe200078e0a20 */
[----:B------:R-:W-:Y:S01]  /*1230*/  LOP3.LUT R38, R13, 0x70, RZ, 0xc0, !PT ;  /* 0x000000700d267812 */ /* 0x000fe200078ec0ff */
[--C-:B------:R-:W-:Y:S01]  /*1240*/  @!P6 IMAD.IADD R34, R34, 0x1, -R5.reuse ;  /* 0x000000012222e824 */ /* 0x100fe200078e0a05 */
[----:B------:R-:W-:Y:S01]  /*1250*/  LOP3.LUT R13, R10, 0x1e, RZ, 0xfc, !PT ;  /* 0x0000001e0a0d7812 */ /* 0x000fe200078efcff */
[----:B------:R-:W-:Y:S01]  /*1260*/  @!P0 IMAD.IADD R36, R36, 0x1, -R5 ;  /* 0x0000000124248824 */ /* 0x000fe200078e0a05 */
[----:B------:R-:W-:Y:S01]  /*1270*/  IABS R42, R3 ;  /* 0x00000003002a7213 */ /* 0x000fe20000000000 */
[----:B------:R-:W-:Y:S01]  /*1280*/  @!P3 IMAD.MOV R34, RZ, RZ, -R34 ;  /* 0x000000ffff22b224 */ /* 0x000fe200078e0a22 */
[----:B------:R-:W-:Y:S01]  /*1290*/  ISETP.GE.AND P0, PT, R13, RZ, PT ;  /* 0x000000ff0d00720c */ /* 0x000fe20003f06270 */
[----:B------:R-:W-:Y:S01]  /*12a0*/  IMAD.HI.U32 R19, R11, R48, RZ ;  /* 0x000000300b137227 */ /* 0x000fe200078e00ff */
[----:B------:R-:W-:-:S02]  /*12b0*/  IABS R44, R13 ;  /* 0x0000000d002c7213 */ /* 0x000fc40000000000 */
[----:B------:R-:W-:Y:S01]  /*12c0*/  ISETP.GE.AND P4, PT, R7, RZ, PT ;  /* 0x000000ff0700720c */ /* 0x000fe20003f86270 */
[----:B------:R-:W-:Y:S01]  /*12d0*/  IMAD.HI.U32 R13, R11, R42, RZ ;  /* 0x0000002a0b0d7227 */ /* 0x000fe200078e00ff */
[----:B------:R-:W-:Y:S02]  /*12e0*/  LOP3.LUT R7, R4, 0x7f, RZ, 0xc0, !PT ;  /* 0x0000007f04077812 */ /* 0x000fe400078ec0ff */
[----:B------:R-:W-:Y:S01]  /*12f0*/  ISETP.GE.AND P6, PT, R3, RZ, PT ;  /* 0x000000ff0300720c */ /* 0x000fe20003fc6270 */
[----:B------:R-:W-:Y:S01]  /*1300*/  @!P2 IMAD.IADD R16, R16, 0x1, -R5 ;  /* 0x000000011010a824 */ /* 0x000fe200078e0a05 */
[----:B------:R-:W-:Y:S01]  /*1310*/  ISETP.GT.U32.AND P3, PT, R5, R40, PT ;  /* 0x000000280500720c */ /* 0x000fe20003f64070 */
[----:B------:R-:W-:Y:S01]  /*1320*/  IMAD.MOV R13, RZ, RZ, -R13 ;  /* 0x000000ffff0d7224 */ /* 0x000fe200078e0a0d */
[----:B------:R-:W-:Y:S01]  /*1330*/  ISETP.GE.AND P2, PT, R17, RZ, PT ;  /* 0x000000ff1100720c */ /* 0x000fe20003f46270 */
[----:B------:R-:W-:Y:S02]  /*1340*/  IMAD R3, R7, 0x80, R38 ;  /* 0x0000008007037824 */ /* 0x000fe400078e0226 */
[----:B------:R-:W-:Y:S01]  /*1350*/  IMAD R243, R6, 0x80, R7 ;  /* 0x0000008006f37824 */ /* 0x000fe200078e0207 */
[C---:B------:R-:W-:Y:S01]  /*1360*/  LOP3.LUT R7, R10.reuse, 0x24, RZ, 0xfc, !PT ;  /* 0x000000240a077812 */ /* 0x040fe200078efcff */
[----:B------:R-:W-:Y:S01]  /*1370*/  IMAD R6, R5, R13, R42 ;  /* 0x0000000d05067224 */ /* 0x000fe200078e022a */
[----:B------:R-:W-:Y:S01]  /*1380*/  LOP3.LUT R13, R10, 0x26, RZ, 0xfc, !PT ;  /* 0x000000260a0d7812 */ /* 0x000fe200078efcff */
[----:B------:R-:W-:Y:S01]  /*1390*/  IMAD.MOV.U32 R38, RZ, RZ, R16 ;  /* 0x000000ffff267224 */ /* 0x000fe200078e0010 */
[----:B------:R-:W-:Y:S01]  /*13a0*/  IABS R42, R7 ;  /* 0x00000007002a7213 */ /* 0x000fe20000000000 */
[----:B------:R-:W-:Y:S01]  /*13b0*/  IMAD.HI.U32 R17, R11, R46, RZ ;  /* 0x0000002e0b117227 */ /* 0x000fe200078e00ff */
[----:B------:R-:W-:Y:S01]  /*13c0*/  IABS R50, R13 ;  /* 0x0000000d00327213 */ /* 0x000fe20000000000 */
[----:B------:R-:W-:Y:S02]  /*13d0*/  STL [R1+0x58], R243 ;  /* 0x000058f301007387 */ /* 0x000fe40000100800 */
[----:B------:R-:W-:Y:S01]  /*13e0*/  @!P5 IMAD.MOV R38, RZ, RZ, -R38 ;  /* 0x000000ffff26d224 */ /* 0x000fe200078e0a26 */
[----:B------:R-:W-:Y:S01]  /*13f0*/  ISETP.GT.U32.AND P5, PT, R5, R6, PT ;  /* 0x000000060500720c */ /* 0x000fe20003fa4070 */
[----:B------:R-:W-:-:S02]  /*1400*/  @!P3 IMAD.IADD R40, R40, 0x1, -R5 ;  /* 0x000000012828b824 */ /* 0x000fc400078e0a05 */
[----:B------:R-:W-:Y:S02]  /*1410*/  IMAD.MOV R19, RZ, RZ, -R19 ;  /* 0x000000ffff137224 */ /* 0x000fe400078e0a13 */
[----:B------:R-:W-:Y:S01]  /*1420*/  IMAD.HI.U32 R16, R11, R54, RZ ;  /* 0x000000360b107227 */ /* 0x000fe200078e00ff */
[----:B------:R-:W-:-:S03]  /*1430*/  ISETP.GT.U32.AND P3, PT, R5, R40, PT ;  /* 0x000000280500720c */ /* 0x000fc60003f64070 */
[----:B------:R-:W-:Y:S01]  /*1440*/  @!P1 IMAD.MOV R36, RZ, RZ, -R36 ;  /* 0x000000ffff249224 */ /* 0x000fe200078e0a24 */
[----:B------:R-:W-:Y:S01]  /*1450*/  ISETP.GE.AND P1, PT, R15, RZ, PT ;  /* 0x000000ff0f00720c */ /* 0x000fe20003f26270 */
[----:B------:R-:W-:Y:S02]  /*1460*/  IMAD.MOV R17, RZ, RZ, -R17 ;  /* 0x000000ffff117224 */ /* 0x000fe400078e0a11 */
[----:B------:R-:W-:Y:S02]  /*1470*/  @!P5 IMAD.IADD R6, R6, 0x1, -R5 ;  /* 0x000000010606d824 */ /* 0x000fe400078e0a05 */
[----:B------:R-:W-:-:S03]  /*1480*/  IMAD.HI.U32 R15, R11, R44, RZ ;  /* 0x0000002c0b0f7227 */ /* 0x000fc600078e00ff */
[----:B------:R-:W-:Y:S01]  /*1490*/  ISETP.GT.U32.AND P5, PT, R5, R6, PT ;  /* 0x000000060500720c */ /* 0x000fe20003fa4070 */
[----:B------:R-:W-:Y:S01]  /*14a0*/  @!P3 IMAD.IADD R40, R40, 0x1, -R5 ;  /* 0x000000012828b824 */ /* 0x000fe200078e0a05 */
[----:B------:R-:W-:Y:S01]  /*14b0*/  ISETP.GE.AND P3, PT, R7, RZ, PT ;  /* 0x000000ff0700720c */ /* 0x000fe20003f66270 */
[----:B------:R-:W-:-:S04]  /*14c0*/  IMAD.HI.U32 R7, R11, R42, RZ ;  /* 0x0000002a0b077227 */ /* 0x000fc800078e00ff */
[----:B------:R-:W-:Y:S02]  /*14d0*/  IMAD.MOV R7, RZ, RZ, -R7 ;  /* 0x000000ffff077224 */ /* 0x000fe400078e0a07 */
[C---:B------:R-:W-:Y:S02]  /*14e0*/  IMAD R48, R5.reuse, R19, R48 ;  /* 0x0000001305307224 */ /* 0x040fe400078e0230 */
[----:B------:R-:W-:Y:S02]  /*14f0*/  IMAD.MOV R19, RZ, RZ, -R16 ;  /* 0x000000ffff137224 */ /* 0x000fe400078e0a10 */
[----:B------:R-:W-:Y:S02]  /*1500*/  @!P5 IMAD.IADD R6, R6, 0x1, -R5 ;  /* 0x000000010606d824 */ /* 0x000fe400078e0a05 */
[C---:B------:R-:W-:Y:S02]  /*1510*/  IMAD R16, R5.reuse, R7, R42 ;  /* 0x0000000705107224 */ /* 0x040fe400078e022a */
[----:B------:R-:W-:-:S02]  /*1520*/  IMAD R46, R5, R17, R46 ;  /* 0x00000011052e7224 */ /* 0x000fc400078e022e */
[----:B------:R-:W-:Y:S02]  /*1530*/  IMAD.MOV.U32 R42, RZ, RZ, R6 ;  /* 0x000000ffff2a7224 */ /* 0x000fe400078e0006 */
[----:B------:R-:W-:Y:S02]  /*1540*/  IMAD.MOV R15, RZ, RZ, -R15 ;  /* 0x000000ffff0f7224 */ /* 0x000fe400078e0a0f */
[----:B------:R-:W-:Y:S01]  /*1550*/  @!P6 IMAD.MOV R42, RZ, RZ, -R42 ;  /* 0x000000ffff2ae224 */ /* 0x000fe200078e0a2a */
[C---:B------:R-:W-:Y:S01]  /*1560*/  ISETP.GT.U32.AND P6, PT, R5.reuse, R46, PT ;  /* 0x0000002e0500720c */ /* 0x040fe20003fc4070 */
[----:B------:R-:W-:Y:S02]  /*1570*/  IMAD R44, R5, R15, R44 ;  /* 0x0000000f052c7224 */ /* 0x000fe400078e022c */
[----:B------:R-:W-:-:S03]  /*1580*/  IMAD.HI.U32 R17, R11, R56, RZ ;  /* 0x000000380b117227 */ /* 0x000fc600078e00ff */
[----:B------:R-:W-:Y:S01]  /*1590*/  ISETP.GT.U32.AND P5, PT, R5, R44, PT ;  /* 0x0000002c0500720c */ /* 0x000fe20003fa4070 */
[----:B------:R-:W-:Y:S01]  /*15a0*/  @!P4 IMAD.MOV R40, RZ, RZ, -R40 ;  /* 0x000000ffff28c224 */ /* 0x000fe200078e0a28 */
[----:B------:R-:W-:Y:S01]  /*15b0*/  ISETP.GE.AND P4, PT, R13, RZ, PT ;  /* 0x000000ff0d00720c */ /* 0x000fe20003f86270 */
[----:B------:R-:W-:-:S04]  /*15c0*/  IMAD.HI.U32 R15, R11, R52, RZ ;  /* 0x000000340b0f7227 */ /* 0x000fc800078e00ff */
[----:B------:R-:W-:Y:S02]  /*15d0*/  @!P6 IMAD.IADD R46, R46, 0x1, -R5 ;  /* 0x000000012e2ee824 */ /* 0x000fe400078e0a05 */
[----:B------:R-:W-:-:S03]  /*15e0*/  IMAD.HI.U32 R13, R11, R50, RZ ;  /* 0x000000320b0d7227 */ /* 0x000fc600078e00ff */
[C---:B------:R-:W-:Y:S01]  /*15f0*/  ISETP.GT.U32.AND P6, PT, R5.reuse, R46, PT ;  /* 0x0000002e0500720c */ /* 0x040fe20003fc4070 */
[----:B------:R-:W-:Y:S02]  /*1600*/  @!P5 IMAD.IADD R44, R44, 0x1, -R5 ;  /* 0x000000012c2cd824 */ /* 0x000fe400078e0a05 */
[----:B------:R-:W-:Y:S02]  /*1610*/  IMAD.MOV R17, RZ, RZ, -R17 ;  /* 0x000000ffff117224 */ /* 0x000fe400078e0a11 */
[C---:B------:R-:W-:Y:S01]  /*1620*/  IMAD R54, R5.reuse, R19, R54 ;  /* 0x0000001305367224 */ /* 0x040fe200078e0236 */
[C---:B------:R-:W-:Y:S01]  /*1630*/  ISETP.GT.U32.AND P5, PT, R5.reuse, R44, PT ;  /* 0x0000002c0500720c */ /* 0x040fe20003fa4070 */
[----:B------:R-:W-:Y:S01]  /*1640*/  IMAD.MOV R15, RZ, RZ, -R15 ;  /* 0x000000ffff0f7224 */ /* 0x000fe200078e0a0f */
[C---:B------:R-:W-:Y:S01]  /*1650*/  LOP3.LUT R19, R10.reuse, 0x30, RZ, 0xfc, !PT ;  /* 0x000000300a137812 */ /* 0x040fe200078efcff */
[----:B------:R-:W-:Y:S02]  /*1660*/  IMAD.MOV R13, RZ, RZ, -R13 ;  /* 0x000000ffff0d7224 */ /* 0x000fe400078e0a0d */
[C---:B------:R-:W-:Y:S01]  /*1670*/  IMAD R56, R5.reuse, R17, R56 ;  /* 0x0000001105387224 */ /* 0x040fe200078e0238 */
[----:B------:R-:W-:Y:S01]  /*1680*/  LOP3.LUT R17, R10, 0x2e, RZ, 0xfc, !PT ;  /* 0x0000002e0a117812 */ /* 0x000fe200078efcff */
[--C-:B------:R-:W-:Y:S01]  /*1690*/  @!P6 IMAD.IADD R46, R46, 0x1, -R5.reuse ;  /* 0x000000012e2ee824 */ /* 0x100fe200078e0a05 */
[C---:B------:R-:W-:Y:S01]  /*16a0*/  ISETP.GT.U32.AND P6, PT, R5.reuse, R16, PT ;  /* 0x000000100500720c */ /* 0x040fe20003fc4070 */
[C---:B------:R-:W-:Y:S01]  /*16b0*/  IMAD R52, R5.reuse, R15, R52 ;  /* 0x0000000f05347224 */ /* 0x040fe200078e0234 */
[----:B------:R-:W-:Y:S01]  /*16c0*/  IABS R60, R19 ;  /* 0x00000013003c7213 */ /* 0x000fe20000000000 */
[C---:B------:R-:W-:Y:S01]  /*16d0*/  IMAD R50, R5.reuse, R13, R50 ;  /* 0x0000000d05327224 */ /* 0x040fe200078e0232 */
[----:B------:R-:W-:Y:S01]  /*16e0*/  IABS R58, R17 ;  /* 0x00000011003a7213 */ /* 0x000fe20000000000 */
[----:B------:R-:W-:Y:S01]  /*16f0*/  @!P5 IMAD.IADD R44, R44, 0x1, -R5 ;  /* 0x000000012c2cd824 */ /* 0x000fe200078e0a05 */
[----:B------:R-:W-:Y:S01]  /*1700*/  ISETP.GT.U32.AND P5, PT, R5, R48, PT ;  /* 0x000000300500720c */ /* 0x000fe20003fa4070 */
[----:B------:R-:W-:-:S04]  /*1710*/  IMAD.HI.U32 R7, R11, R60, RZ ;  /* 0x0000003c0b077227 */ /* 0x000fc800078e00ff */
[----:B------:R-:W-:Y:S01]  /*1720*/  @!P1 IMAD.MOV R46, RZ, RZ, -R46 ;  /* 0x000000ffff2e9224 */ /* 0x000fe200078e0a2e */
[C---:B------:R-:W-:Y:S01]  /*1730*/  ISETP.GT.U32.AND P1, PT, R5.reuse, R52, PT ;  /* 0x000000340500720c */ /* 0x040fe20003f24070 */
[----:B------:R-:W-:Y:S02]  /*1740*/  @!P6 IMAD.IADD R16, R16, 0x1, -R5 ;  /* 0x000000011010e824 */ /* 0x000fe400078e0a05 */
[----:B------:R-:W-:Y:S01]  /*1750*/  @!P0 IMAD.MOV R44, RZ, RZ, -R44 ;  /* 0x000000ffff2c8224 */ /* 0x000fe200078e0a2c */
[----:B------:R-:W-:Y:S01]  /*1760*/  ISETP.GT.U32.AND P0, PT, R5, R50, PT ;  /* 0x000000320500720c */ /* 0x000fe20003f04070 */
[----:B------:R-:W-:Y:S01]  /*1770*/  IMAD.HI.U32 R6, R11, R58, RZ ;  /* 0x0000003a0b067227 */ /* 0x000fe200078e00ff */
[----:B------:R-:W-:-:S03]  /*1780*/  ISETP.GT.U32.AND P6, PT, R5, R16, PT ;  /* 0x000000100500720c */ /* 0x000fc60003fc4070 */
[----:B------:R-:W-:Y:S02]  /*1790*/  @!P5 IMAD.IADD R48, R48, 0x1, -R5 ;  /* 0x000000013030d824 */ /* 0x000fe400078e0a05 */
[----:B------:R-:W-:Y:S02]  /*17a0*/  IMAD.MOV R13, RZ, RZ, -R7 ;  /* 0x000000ffff0d7224 */ /* 0x000fe400078e0a07 */
[----:B------:R-:W-:Y:S01]  /*17b0*/  IMAD.HI.U32 R7, R11, R62, RZ ;  /* 0x0000003e0b077227 */ /* 0x000fe200078e00ff */
[----:B------:R-:W-:-:S03]  /*17c0*/  ISETP.GT.U32.AND P5, PT, R5, R48, PT ;  /* 0x000000300500720c */ /* 0x000fc60003fa4070 */
[----:B------:R-:W-:Y:S02]  /*17d0*/  IMAD.MOV R6, RZ, RZ, -R6 ;  /* 0x000000ffff067224 */ /* 0x000fe400078e0a06 */
[----:B------:R-:W-:Y:S02]  /*17e0*/  IMAD.MOV R15, RZ, RZ, -R7 ;  /* 0x000000ffff0f7224 */ /* 0x000fe400078e0a07 */
[C---:B------:R-:W-:Y:S02]  /*17f0*/  IMAD R60, R5.reuse, R13, R60 ;  /* 0x0000000d053c7224 */ /* 0x040fe400078e023c */
[C---:B------:R-:W-:Y:S02]  /*1800*/  IMAD R6, R5.reuse, R6, R58 ;  /* 0x0000000605067224 */ /* 0x040fe400078e023a */
[----:B------:R-:W-:Y:S01]  /*1810*/  @!P6 IMAD.IADD R16, R16, 0x1, -R5 ;  /* 0x000000011010e824 */ /* 0x000fe200078e0a05 */
[C---:B------:R-:W-:Y:S01]  /*1820*/  ISETP.GT.U32.AND P6, PT, R5.reuse, R56, PT ;  /* 0x000000380500720c */ /* 0x040fe20003fc4070 */
[----:B------:R-:W-:Y:S01]  /*1830*/  IMAD R62, R5, R15, R62 ;  /* 0x0000000f053e7224 */ /* 0x000fe200078e023e */
[----:B------:R-:W-:Y:S01]  /*1840*/  LOP3.LUT R15, R10, 0x38, RZ, 0xfc, !PT ;  /* 0x000000380a0f7812 */ /* 0x000fe200078efcff */
[----:B------:R-:W-:-:S03]  /*1850*/  IMAD.HI.U32 R7, R11, R66, RZ ;  /* 0x000000420b077227 */ /* 0x000fc600078e00ff */
[----:B------:R-:W-:Y:S01]  /*1860*/  IABS R68, R15 ;  /* 0x0000000f00447213 */ /* 0x000fe20000000000 */
[----:B------:R-:W-:Y:S01]  /*1870*/  @!P1 IMAD.IADD R52, R52, 0x1, -R5 ;  /* 0x0000000134349824 */ /* 0x000fe200078e0a05 */
[----:B------:R-:W-:Y:S01]  /*1880*/  ISETP.GT.U32.AND P1, PT, R5, R60, PT ;  /* 0x0000003c0500720c */ /* 0x000fe20003f24070 */
[----:B------:R-:W-:-:S04]  /*1890*/  IMAD.HI.U32 R13, R11, R64, RZ ;  /* 0x000000400b0d7227 */ /* 0x000fc800078e00ff */
[--C-:B------:R-:W-:Y:S01]  /*18a0*/  @!P0 IMAD.IADD R50, R50, 0x1, -R5.reuse ;  /* 0x0000000132328824 */ /* 0x100fe200078e0a05 */
[C---:B------:R-:W-:Y:S01]  /*18b0*/  ISETP.GT.U32.AND P0, PT, R5.reuse, R6, PT ;  /* 0x000000060500720c */ /* 0x040fe20003f04070 */
[----:B------:R-:W-:Y:S01]  /*18c0*/  @!P5 IMAD.IADD R48, R48, 0x1, -R5 ;  /* 0x000000013030d824 */ /* 0x000fe200078e0a05 */
[C---:B------:R-:W-:Y:S01]  /*18d0*/  ISETP.GT.U32.AND P5, PT, R5.reuse, R54, PT ;  /* 0x000000360500720c */ /* 0x040fe20003fa4070 */
[----:B------:R-:W-:Y:S02]  /*18e0*/  IMAD.MOV R7, RZ, RZ, -R7 ;  /* 0x000000ffff077224 */ /* 0x000fe400078e0a07 */
[----:B------:R-:W-:Y:S02]  /*18f0*/  IMAD.MOV R13, RZ, RZ, -R13 ;  /* 0x000000ffff0d7224 */ /* 0x000fe400078e0a0d */
[----:B------:R-:W-:Y:S01]  /*1900*/  @!P2 IMAD.MOV R48, RZ, RZ, -R48 ;  /* 0x000000ffff30a224 */ /* 0x000fe200078e0a30 */
[C---:B------:R-:W-:Y:S01]  /*1910*/  ISETP.GT.U32.AND P2, PT, R5.reuse, R52, PT ;  /* 0x000000340500720c */ /* 0x040fe20003f44070 */
[----:B------:R-:W-:-:S02]  /*1920*/  IMAD R66, R5, R7, R66 ;  /* 0x0000000705427224 */ /* 0x000fc400078e0242 */
[----:B------:R-:W-:-:S04]  /*1930*/  IMAD.HI.U32 R7, R11, R68, RZ ;  /* 0x000000440b077227 */ /* 0x000fc800078e00ff */
[C---:B------:R-:W-:Y:S01]  /*1940*/  IMAD R64, R5.reuse, R13, R64 ;  /* 0x0000000d05407224 */ /* 0x040fe200078e0240 */
[----:B------:R-:W-:Y:S01]  /*1950*/  LOP3.LUT R13, R10, 0x3c, RZ, 0xfc, !PT ;  /* 0x0000003c0a0d7812 */ /* 0x000fe200078efcff */
[----:B------:R-:W-:Y:S02]  /*1960*/  @!P6 IMAD.IADD R56, R56, 0x1, -R5 ;  /* 0x000000013838e824 */ /* 0x000fe400078e0a05 */
[----:B------:R-:W-:Y:S01]  /*1970*/  IMAD.MOV R10, RZ, RZ, -R7 ;  /* 0x000000ffff0a7224 */ /* 0x000fe200078e0a07 */
[----:B------:R-:W-:Y:S01]  /*1980*/  IABS R72, R13 ;  /* 0x0000000d00487213 */ /* 0x000fe20000000000 */
[--C-:B------:R-:W-:Y:S02]  /*1990*/  @!P1 IMAD.IADD R60, R60, 0x1, -R5.reuse ;  /* 0x000000013c3c9824 */ /* 0x100fe400078e0a05 */
[----:B------:R-:W-:Y:S01]  /*19a0*/  @!P0 IMAD.IADD R6, R6, 0x1, -R5 ;  /* 0x0000000106068824 */ /* 0x000fe200078e0a05 */
[C---:B------:R-:W-:Y:S01]  /*19b0*/  ISETP.GT.U32.AND P0, PT, R5.reuse, R56, PT ;  /* 0x000000380500720c */ /* 0x040fe20003f04070 */
[C---:B------:R-:W-:Y:S01]  /*19c0*/  IMAD R68, R5.reuse, R10, R68 ;  /* 0x0000000a05447224 */ /* 0x040fe200078e0244 */
[----:B------:R-:W-:Y:S01]  /*19d0*/  ISETP.GT.U32.AND P1, PT, R5, R60, PT ;  /* 0x0000003c0500720c */ /* 0x000fe20003f24070 */
[----:B------:R-:W-:-:S02]  /*19e0*/  IMAD.MOV.U32 R10, RZ, RZ, R16 ;  /* 0x000000ffff0a7224 */ /* 0x000fc400078e0010 */
[----:B------:R-:W-:-:S04]  /*19f0*/  IMAD.HI.U32 R7, R11, R70, RZ ;  /* 0x000000460b077227 */ /* 0x000fc800078e00ff */
[----:B------:R-:W-:-:S04]  /*1a00*/  IMAD.HI.U32 R11, R11, R72, RZ ;  /* 0x000000480b0b7227 */ /* 0x000fc800078e00ff */
[--C-:B------:R-:W-:Y:S01]  /*1a10*/  @!P5 IMAD.IADD R54, R54, 0x1, -R5.reuse ;  /* 0x000000013636d824 */ /* 0x100fe200078e0a05 */
[C---:B------:R-:W-:Y:S01]  /*1a20*/  ISETP.GT.U32.AND P5, PT, R5.reuse, R50, PT ;  /* 0x000000320500720c */ /* 0x040fe20003fa4070 */
[----:B------:R-:W-:Y:S01]  /*1a30*/  @!P2 IMAD.IADD R52, R52, 0x1, -R5 ;  /* 0x000000013434a824 */ /* 0x000fe200078e0a05 */
[C---:B------:R-:W-:Y:S01]  /*1a40*/  ISETP.GT.U32.AND P2, PT, R5.reuse, R64, PT ;  /* 0x000000400500720c */ /* 0x040fe20003f44070 */
[----:B------:R-:W-:Y:S01]  /*1a50*/  @!P3 IMAD.MOV R10, RZ, RZ, -R10 ;  /* 0x000000ffff0ab224 */ /* 0x000fe200078e0a0a */
[C---:B------:R-:W-:Y:S01]  /*1a60*/  ISETP.GT.U32.AND P3, PT, R5.reuse, R6, PT ;  /* 0x000000060500720c */ /* 0x040fe20003f64070 */
[----:B------:R-:W-:Y:S01]  /*1a70*/  IMAD.MOV R7, RZ, RZ, -R7 ;  /* 0x000000ffff077224 */ /* 0x000fe200078e0a07 */
[C---:B------:R-:W-:Y:S01]  /*1a80*/  ISETP.GT.U32.AND P6, PT, R5.reuse, R54, PT ;  /* 0x000000360500720c */ /* 0x040fe20003fc4070 */
[----:B------:R-:W-:Y:S02]  /*1a90*/  IMAD.MOV R11, RZ, RZ, -R11 ;  /* 0x000000ffff0b7224 */ /* 0x000fe400078e0a0b */
[C---:B------:R-:W-:Y:S01]  /*1aa0*/  IMAD R70, R5.reuse, R7, R70 ;  /* 0x0000000705467224 */ /* 0x040fe200078e0246 */
[----:B------:R-:W-:Y:S01]  /*1ab0*/  IABS R7, R243 ;  /* 0x000000f300077213 */ /* 0x000fe20000000000 */
[----:B------:R-:W-:-:S02]  /*1ac0*/  IMAD R72, R5, R11, R72 ;  /* 0x0000000b05487224 */ /* 0x000fc400078e0248 */
[--C-:B------:R-:W-:Y:S01]  /*1ad0*/  @!P0 IMAD.IADD R56, R56, 0x1, -R5.reuse ;  /* 0x0000000138388824 */ /* 0x100fe200078e0a05 */
[C---:B------:R-:W-:Y:S01]  /*1ae0*/  ISETP.GT.U32.AND P0, PT, R5.reuse, R68, PT ;  /* 0x000000440500720c */ /* 0x040fe20003f04070 */
[----:B------:R-:W-:Y:S01]  /*1af0*/  @!P1 IMAD.IADD R60, R60, 0x1, -R5 ;  /* 0x000000013c3c9824 */ /* 0x000fe200078e0a05 */
[----:B------:R-:W-:Y:S01]  /*1b00*/  ISETP.GT.U32.AND P1, PT, R5, R72, PT ;  /* 0x000000480500720c */ /* 0x000fe20003f24070 */
[----:B------:R-:W-:-:S04]  /*1b10*/  IMAD.HI.U32 R9, R9, R7, RZ ;  /* 0x0000000709097227 */ /* 0x000fc800078e00ff */
[--C-:B------:R-:W-:Y:S01]  /*1b20*/  @!P2 IMAD.IADD R64, R64, 0x1, -R5.reuse ;  /* 0x000000014040a824 */ /* 0x100fe200078e0a05 */
[----:B------:R-:W-:Y:S01]  /*1b30*/  ISETP.GE.AND P2, PT, R23, RZ, PT ;  /* 0x000000ff1700720c */ /* 0x000fe20003f46270 */
[--C-:B------:R-:W-:Y:S01]  /*1b40*/  @!P5 IMAD.IADD R50, R50, 0x1, -R5.reuse ;  /* 0x000000013232d824 */ /* 0x100fe200078e0a05 */
[C---:B------:R-:W-:Y:S01]  /*1b50*/  ISETP.GT.U32.AND P5, PT, R5.reuse, R62, PT ;  /* 0x0000003e0500720c */ /* 0x040fe20003fa4070 */
[--C-:B------:R-:W-:Y:S01]  /*1b60*/  @!P3 IMAD.IADD R6, R6, 0x1, -R5.reuse ;  /* 0x000000010606b824 */ /* 0x100fe200078e0a05 */
[C---:B------:R-:W-:Y:S01]  /*1b70*/  ISETP.GT.U32.AND P3, PT, R5.reuse, R70, PT ;  /* 0x000000460500720c */ /* 0x040fe20003f64070 */
[----:B------:R-:W-:Y:S01]  /*1b80*/  @!P6 IMAD.IADD R54, R54, 0x1, -R5 ;  /* 0x000000013636e824 */ /* 0x000fe200078e0a05 */
[----:B------:R-:W-:Y:S01]  /*1b90*/  ISETP.GT.U32.AND P6, PT, R5, R66, PT ;  /* 0x000000420500720c */ /* 0x000fe20003fc4070 */
[----:B------:R-:W-:Y:S02]  /*1ba0*/  IMAD.MOV R9, RZ, RZ, -R9 ;  /* 0x000000ffff097224 */ /* 0x000fe400078e0a09 */
[----:B------:R-:W-:Y:S01]  /*1bb0*/  @!P0 IMAD.IADD R68, R68, 0x1, -R5 ;  /* 0x0000000144448824 */ /* 0x000fe200078e0a05 */
[----:B------:R-:W-:Y:S01]  /*1bc0*/  ISETP.GE.AND P0, PT, R17, RZ, PT ;  /* 0x000000ff1100720c */ /* 0x000fe20003f06270 */
[----:B------:R-:W-:Y:S01]  /*1bd0*/  IMAD R9, R8, R9, R7 ;  /* 0x0000000908097224 */ /* 0x000fe200078e0207 */
[----:B------:R-:W1:Y:S01]  /*1be0*/  LDC.64 R16, c[0x0][0x238] ;  /* 0x00008e00ff107b82 */ /* 0x000e620000000a00 */
[----:B------:R-:W-:-:S02]  /*1bf0*/  @!P1 IMAD.IADD R72, R72, 0x1, -R5 ;  /* 0x0000000148489824 */ /* 0x000fc400078e0a05 */
[----:B------:R-:W-:Y:S01]  /*1c00*/  @!P2 IMAD.MOV R54, RZ, RZ, -R54 ;  /* 0x000000ffff36a224 */ /* 0x000fe200078e0a36 */
[----:B------:R-:W-:Y:S01]  /*1c10*/  ISETP.GT.U32.AND P1, PT, R8, R9, PT ;  /* 0x000000090800720c */ /* 0x000fe20003f24070 */
[--C-:B------:R-:W-:Y:S01]  /*1c20*/  @!P5 IMAD.IADD R62, R62, 0x1, -R5.reuse ;  /* 0x000000013e3ed824 */ /* 0x100fe200078e0a05 */
[----:B------:R-:W-:Y:S01]  /*1c30*/  ISETP.GT.U32.AND P2, PT, R5, R64, PT ;  /* 0x000000400500720c */ /* 0x000fe20003f44070 */
[--C-:B------:R-:W-:Y:S01]  /*1c40*/  @!P3 IMAD.IADD R70, R70, 0x1, -R5.reuse ;  /* 0x000000014646b824 */ /* 0x100fe200078e0a05 */
[----:B------:R-:W-:Y:S01]  /*1c50*/  ISETP.GE.AND P3, PT, R19, RZ, PT ;  /* 0x000000ff1300720c */ /* 0x000fe20003f66270 */
[----:B------:R-:W-:Y:S01]  /*1c60*/  @!P6 IMAD.IADD R66, R66, 0x1, -R5 ;  /* 0x000000014242e824 */ /* 0x000fe200078e0a05 */
[----:B------:R-:W-:Y:S01]  /*1c70*/  ISETP.GE.AND P6, PT, R25, RZ, PT ;  /* 0x000000ff1900720c */ /* 0x000fe20003fc6270 */
[----:B------:R-:W-:Y:S01]  /*1c80*/  @!P4 IMAD.MOV R50, RZ, RZ, -R50 ;  /* 0x000000ffff32c224 */ /* 0x000fe200078e0a32 */
[----:B------:R-:W-:Y:S01]  /*1c90*/  ISETP.GE.AND P5, PT, R21, RZ, PT ;  /* 0x000000ff1500720c */ /* 0x000fe20003fa6270 */
[----:B------:R-:W-:Y:S01]  /*1ca0*/  IMAD.MOV.U32 R58, RZ, RZ, R6 ;  /* 0x000000ffff3a7224 */ /* 0x000fe200078e0006 */
[C---:B------:R-:W-:Y:S01]  /*1cb0*/  ISETP.GT.U32.AND P4, PT, R5.reuse, R62, PT ;  /* 0x0000003e0500720c */ /* 0x040fe20003f84070 */
[----:B------:R-:W2:Y:S02]  /*1cc0*/  LDC.64 R6, c[0x0][0x230] ;  /* 0x00008c00ff067b82 */ /* 0x000ea40000000a00 */
[----:B------:R-:W-:Y:S01]  /*1cd0*/  @!P0 IMAD.MOV R58, RZ, RZ, -R58 ;  /* 0x000000ffff3a8224 */ /* 0x000fe200078e0a3a */
[----:B------:R-:W-:Y:S01]  /*1ce0*/  ISETP.GT.U32.AND P0, PT, R5, R70, PT ;  /* 0x000000460500720c */ /* 0x000fe20003f04070 */
[----:B------:R-:W-:-:S02]  /*1cf0*/  @!P1 IMAD.IADD R9, R9, 0x1, -R8 ;  /* 0x0000000109099824 */ /* 0x000fc400078e0a08 */
[--C-:B------:R-:W-:Y:S01]  /*1d00*/  @!P2 IMAD.IADD R64, R64, 0x1, -R5.reuse ;  /* 0x000000014040a824 */ /* 0x100fe200078e0a05 */
[----:B------:R-:W-:Y:S01]  /*1d10*/  ISETP.GE.AND P2, PT, R29, RZ, PT ;  /* 0x000000ff1d00720c */ /* 0x000fe20003f46270 */
[----:B------:R-:W-:Y:S01]  /*1d20*/  @!P3 IMAD.MOV R60, RZ, RZ, -R60 ;  /* 0x000000ffff3cb224 */ /* 0x000fe200078e0a3c */
[C---:B------:R-:W-:Y:S01]  /*1d30*/  ISETP.GT.U32.AND P3, PT, R5.reuse, R72, PT ;  /* 0x000000480500720c */ /* 0x040fe20003f64070 */
[----:B------:R-:W-:Y:S01]  /*1d40*/  @!P6 IMAD.MOV R56, RZ, RZ, -R56 ;  /* 0x000000ffff38e224 */ /* 0x000fe200078e0a38 */
[----:B------:R-:W-:Y:S01]  /*1d50*/  ISETP.GT.U32.AND P1, PT, R8, R9, PT ;  /* 0x000000090800720c */ /* 0x000fe20003f24070 */
[----:B------:R-:W-:Y:S01]  /*1d60*/  @!P5 IMAD.MOV R52, RZ, RZ, -R52 ;  /* 0x000000ffff34d224 */ /* 0x000fe200078e0a34 */
[C---:B------:R-:W-:Y:S01]  /*1d70*/  ISETP.GT.U32.AND P6, PT, R5.reuse, R68, PT ;  /* 0x000000440500720c */ /* 0x040fe20003fc4070 */
[--C-:B------:R-:W-:Y:S01]  /*1d80*/  @!P4 IMAD.IADD R62, R62, 0x1, -R5.reuse ;  /* 0x000000013e3ec824 */ /* 0x100fe200078e0a05 */
[----:B------:R-:W-:Y:S01]  /*1d90*/  ISETP.GT.U32.AND P5, PT, R5, R66, PT ;  /* 0x000000420500720c */ /* 0x000fe20003fa4070 */
[--C-:B------:R-:W-:Y:S01]  /*1da0*/  @!P0 IMAD.IADD R70, R70, 0x1, -R5.reuse ;  /* 0x0000000146468824 */ /* 0x100fe200078e0a05 */
[----:B------:R-:W-:Y:S01]  /*1db0*/  ISETP.GE.AND P4, PT, R27, RZ, PT ;  /* 0x000000ff1b00720c */ /* 0x000fe20003f86270 */
[----:B-1----:R-:W-:Y:S01]  /*1dc0*/  IMAD.SHL.U32 R103, R16, 0x4, RZ ;  /* 0x0000000410677824 */ /* 0x002fe200078e00ff */
[----:B------:R-:W-:Y:S01]  /*1dd0*/  ISETP.GE.AND P0, PT, R33, RZ, PT ;  /* 0x000000ff2100720c */ /* 0x000fe20003f06270 */
[----:B------:R-:W-:Y:S01]  /*1de0*/  @!P2 IMAD.MOV R64, RZ, RZ, -R64 ;  /* 0x000000ffff40a224 */ /* 0x000fe200078e0a40 */
[----:B------:R-:W-:Y:S01]  /*1df0*/  ISETP.GE.AND P2, PT, R243, RZ, PT ;  /* 0x000000fff300720c */ /* 0x000fe20003f46270 */
[----:B------:R-:W-:Y:S01]  /*1e00*/  @!P3 IMAD.IADD R72, R72, 0x1, -R5 ;  /* 0x000000014848b824 */ /* 0x000fe200078e0a05 */
[----:B------:R-:W-:Y:S01]  /*1e10*/  ISETP.GE.AND P3, PT, R13, RZ, PT ;  /* 0x000000ff0d00720c */ /* 0x000fe20003f66270 */
[----:B------:R-:W-:Y:S01]  /*1e20*/  @!P1 IMAD.IADD R9, R9, 0x1, -R8 ;  /* 0x0000000109099824 */ /* 0x000fe200078e0a08 */
[----:B------:R-:W-:Y:S01]  /*1e30*/  ISETP.NE.AND P1, PT, R156, RZ, PT ;  /* 0x000000ff9c00720c */ /* 0x000fe20003f25270 */
[C---:B------:R-:W-:Y:S01]  /*1e40*/  IMAD.SHL.U32 R146, R16.reuse, 0x2, RZ ;  /* 0x0000000210927824 */ /* 0x040fe200078e00ff */
[----:B------:R-:W-:Y:S01]  /*1e50*/  STL [R1+0xe4], R103 ;  /* 0x0000e46701007387 */ /* 0x000fe20000100800 */
[----:B------:R-:W-:-:S02]  /*1e60*/  IMAD R158, R16, 0x3, RZ ;  /* 0x00000003109e7824 */ /* 0x000fc400078e02ff */
[--C-:B------:R-:W-:Y:S01]  /*1e70*/  @!P6 IMAD.IADD R68, R68, 0x1, -R5.reuse ;  /* 0x000000014444e824 */ /* 0x100fe200078e0a05 */
[----:B------:R-:W-:Y:S01]  /*1e80*/  ISETP.GE.AND P6, PT, R15, RZ, PT ;  /* 0x000000ff0f00720c */ /* 0x000fe20003fc6270 */
[C---:B------:R-:W-:Y:S01]  /*1e90*/  IMAD R101, R16.reuse, 0xc, RZ ;  /* 0x0000000c10657824 */ /* 0x040fe200078e02ff */
[----:B------:R-:W-:Y:S01]  /*1ea0*/  STL [R1+0x128], R146 ;  /* 0x0001289201007387 */ /* 0x000fe20000100800 */
[----:B------:R-:W-:Y:S02]  /*1eb0*/  IMAD R154, R16, 0x5, RZ ;  /* 0x00000005109a7824 */ /* 0x000fe400078e02ff */
[----:B------:R-:W-:Y:S01]  /*1ec0*/  @!P5 IMAD.IADD R66, R66, 0x1, -R5 ;  /* 0x000000014242d824 */ /* 0x000fe200078e0a05 */
[----:B------:R-:W-:Y:S01]  /*1ed0*/  LOP3.LUT R5, RZ, R157, RZ, 0x33, !PT ;  /* 0x0000009dff057212 */ /* 0x000fe200078e33ff */
[----:B------:R-:W-:Y:S01]  /*1ee0*/  @!P4 IMAD.MOV R62, RZ, RZ, -R62 ;  /* 0x000000ffff3ec224 */ /* 0x000fe200078e0a3e */
[----:B------:R-:W-:Y:S01]  /*1ef0*/  ISETP.NE.AND P4, PT, R157, RZ, PT ;  /* 0x000000ff9d00720c */ /* 0x000fe20003f85270 */
[----:B--2---:R-:W-:Y:S01]  /*1f00*/  VIADD R15, R6, 0xffffffff ;  /* 0xffffffff060f7836 */ /* 0x004fe20000000000 */
[----:B------:R-:W-:Y:S01]  /*1f10*/  STL [R1+0x124], R158 ;  /* 0x0001249e01007387 */ /* 0x000fe20000100800 */
[C---:B------:R-:W-:Y:S01]  /*1f20*/  IMAD R142, R16.reuse, 0x6, RZ ;  /* 0x00000006108e7824 */ /* 0x040fe200078e02ff */
[----:B------:R-:W-:Y:S01]  /*1f30*/  SEL R8, R5, R14, !P4 ;  /* 0x0000000e05087207 */ /* 0x000fe20006000000 */
[C---:B------:R-:W-:Y:S01]  /*1f40*/  IMAD R120, R16.reuse, 0x14, RZ ;  /* 0x0000001410787824 */ /* 0x040fe200078e02ff */
[----:B------:R-:W-:Y:S01]  /*1f50*/  STL [R1+0xcc], R101 ;  /* 0x0000cc6501007387 */ /* 0x000fe20000100800 */
[C---:B------:R-:W-:Y:S01]  /*1f60*/  IMAD R153, R16.reuse, 0x7, RZ ;  /* 0x0000000710997824 */ /* 0x040fe200078e02ff */
[----:B------:R-:W-:Y:S01]  /*1f70*/  ISETP.GE.AND P5, PT, R31, RZ, PT ;  /* 0x000000ff1f00720c */ /* 0x000fe20003fa6270 */
[C---:B------:R-:W-:Y:S01]  /*1f80*/  IMAD R114, R16.reuse, 0x18, RZ ;  /* 0x0000001810727824 */ /* 0x040fe200078e02ff */
[----:B------:R-:W-:Y:S01]  /*1f90*/  STL [R1+0x120], R154 ;  /* 0x0001209a01007387 */ /* 0x000fe20000100800 */
[----:B------:R-:W-:Y:S01]  /*1fa0*/  @!P0 IMAD.MOV R70, RZ, RZ, -R70 ;  /* 0x000000ffff468224 */ /* 0x000fe200078e0a46 */
[----:B------:R-:W-:Y:S01]  /*1fb0*/  ISETP.GE.U32.AND P0, PT, R15, 0x7fffffc0, PT ;  /* 0x7fffffc00f00780c */ /* 0x000fe20003f06070 */
[C---:B------:R-:W-:Y:S01]  /*1fc0*/  IMAD.SHL.U32 R152, R16.reuse, 0x8, RZ ;  /* 0x0000000810987824 */ /* 0x040fe200078e00ff */
[----:B------:R-:W-:Y:S01]  /*1fd0*/  STL [R1+0x11c], R142 ;  /* 0x00011c8e01007387 */ /* 0x000fe20000100800 */
[----:B------:R-:W-:Y:S01]  /*1fe0*/  IMAD R132, R16, 0x1c, RZ ;  /* 0x0000001c10847824 */ /* 0x000fe200078e02ff */
[C---:B------:R-:W-:Y:S01]  /*1ff0*/  SEL R12, R5.reuse, R12, !P4 ;  /* 0x0000000c050c7207 */ /* 0x040fe20006000000 */
[C---:B------:R-:W-:Y:S01]  /*2000*/  VIADD R14, R6.reuse, 0xfffffffd ;  /* 0xfffffffd060e7836 */ /* 0x040fe20000000000 */
[----:B------:R-:W-:Y:S01]  /*2010*/  STL [R1+0xac], R120 ;  /* 0x0000ac7801007387 */ /* 0x000fe20000100800 */
[----:B------:R-:W-:Y:S01]  /*2020*/  VIADD R15, R6, 0xfffffffc ;  /* 0xfffffffc060f7836 */ /* 0x000fe20000000000 */
[C---:B------:R-:W-:Y:S01]  /*2030*/  SEL R233, R5.reuse, R10, !P4 ;  /* 0x0000000a05e97207 */ /* 0x040fe20006000000 */
[C---:B------:R-:W-:Y:S01]  /*2040*/  IMAD R148, R16.reuse, 0x9, RZ ;  /* 0x0000000910947824 */ /* 0x040fe200078e02ff */
[----:B------:R-:W-:Y:S01]  /*2050*/  STL [R1+0x118], R153 ;  /* 0x0001189901007387 */ /* 0x000fe20000100800 */
[C---:B------:R-:W-:Y:S01]  /*2060*/  IMAD R137, R16.reuse, 0x24, RZ ;  /* 0x0000002410897824 */ /* 0x040fe200078e02ff */
[----:B------:R-:W-:Y:S01]  /*2070*/  SEL R18, R5, R18, !P4 ;  /* 0x0000001205127207 */ /* 0x000fe20006000000 */
[C---:B------:R-:W-:Y:S01]  /*2080*/  IMAD R128, R16.reuse, 0xa, RZ ;  /* 0x0000000a10807824 */ /* 0x040fe200078e02ff */
[----:B------:R-:W-:Y:S01]  /*2090*/  STL [R1+0x9c], R114 ;  /* 0x00009c7201007387 */ /* 0x000fe20000100800 */
[----:B------:R-:W-:Y:S01]  /*20a0*/  @!P2 IMAD.MOV R9, RZ, RZ, -R9 ;  /* 0x000000ffff09a224 */ /* 0x000fe200078e0a09 */
[----:B------:R-:W-:Y:S01]  /*20b0*/  @!P1 LOP3.LUT R9, RZ, R156, RZ, 0x33, !PT ;  /* 0x0000009cff099212 */ /* 0x000fe200078e33ff */
[----:B------:R-:W-:Y:S01]  /*20c0*/  IMAD R144, R16, 0xb, RZ ;  /* 0x0000000b10907824 */ /* 0x000fe200078e02ff */
[----:B------:R-:W-:Y:S01]  /*20d0*/  STL [R1+0x114], R152 ;  /* 0x0001149801007387 */ /* 0x000fe20000100800 */
[----:B------:R-:W-:Y:S01]  /*20e0*/  @!P3 IMAD.MOV R72, RZ, RZ, -R72 ;  /* 0x000000ffff48b224 */ /* 0x000fe200078e0a48 */
[----:B------:R-:W-:Y:S01]  /*20f0*/  ISETP.GE.U32.AND P1, PT, R14, 0x7fffffbe, PT ;  /* 0x7fffffbe0e00780c */ /* 0x000fe20003f26070 */
[C---:B------:R-:W-:Y:S01]  /*2100*/  IMAD R127, R16.reuse, 0x28, RZ ;  /* 0x00000028107f7824 */ /* 0x040fe200078e02ff */
[----:B------:R-:W-:Y:S01]  /*2110*/  STL [R1+0x8c], R132 ;  /* 0x00008c8401007387 */ /* 0x000fe20000100800 */
[----:B------:R-:W-:Y:S01]  /*2120*/  ISETP.GE.U32.AND P3, PT, R15, 0x7fffffbd, PT ;  /* 0x7fffffbd0f00780c */ /* 0x000fe20003f66070 */
[C---:B------:R-:W-:Y:S01]  /*2130*/  IMAD R100, R16.reuse, 0x2c, RZ ;  /* 0x0000002c10647824 */ /* 0x040fe200078e02ff */
[----:B------:R-:W1:Y:S01]  /*2140*/  LDC.64 R14, c[0x0][0x218] ;  /* 0x00008600ff0e7b82 */ /* 0x000e620000000a00 */
[----:B------:R-:W-:Y:S01]  /*2150*/  STL [R1+0x110], R148 ;  /* 0x0001109401007387 */ /* 0x000fe20000100800 */
[C---:B------:R-:W-:Y:S01]  /*2160*/  IMAD R135, R16.reuse, 0xd, RZ ;  /* 0x0000000d10877824 */ /* 0x040fe200078e02ff */
[C---:B------:R-:W-:Y:S01]  /*2170*/  SEL R20, R5.reuse, R20, !P4 ;  /* 0x0000001405147207 */ /* 0x040fe20006000000 */
[C---:B------:R-:W-:Y:S01]  /*2180*/  IMAD R102, R16.reuse, 0x30, RZ ;  /* 0x0000003010667824 */ /* 0x040fe200078e02ff */
        /* <DEDUP_REMOVED lines=9> */
[C---:B------:R-:W-:Y:S01]  /*2220*/  IMAD.SHL.U32 R136, R16.reuse, 0x10, RZ ;  /* 0x0000001010887824 */ /* 0x040fe200078e00ff */
        /* <DEDUP_REMOVED lines=19> */
[----:B------:R-:W-:Y:S01]  /*2360*/  @!P5 IMAD.MOV R66, RZ, RZ, -R66 ;  /* 0x000000ffff42d224 */ /* 0x000fe200078e0a42 */
[C---:B------:R-:W-:Y:S01]  /*2370*/  SEL R36, R5.reuse, R36, !P4 ;  /* 0x0000002405247207 */ /* 0x040fe20006000000 */
[----:B------:R-:W-:Y:S01]  /*2380*/  @!P6 IMAD.MOV R68, RZ, RZ, -R68 ;  /* 0x000000ffff44e224 */ /* 0x000fe200078e0a44 */
[----:B------:R-:W-:Y:S01]  /*2390*/  STL [R1+0x38], R98 ;  /* 0x0000386201007387 */ /* 0x000fe20000100800 */
[C---:B------:R-:W-:Y:S01]  /*23a0*/  IMAD R112, R16.reuse, 0x1b, RZ ;  /* 0x0000001b10707824 */ /* 0x040fe200078e02ff */
[----:B------:R-:W-:Y:S01]  /*23b0*/  SEL R238, R5, R38, !P4 ;  /* 0x0000002605ee7207 */ /* 0x000fe20006000000 */
[C---:B------:R-:W-:Y:S01]  /*23c0*/  IMAD R105, R16.reuse, 0x1d, RZ ;  /* 0x0000001d10697824 */ /* 0x040fe200078e02ff */
[----:B------:R-:W-:Y:S01]  /*23d0*/  STL [R1+0xfc], R140 ;  /* 0x0000fc8c01007387 */ /* 0x000fe20000100800 */
[----:B------:R-:W-:Y:S01]  /*23e0*/  IMAD R9, R9, R7, RZ ;  /* 0x0000000709097224 */ /* 0x000fe200078e02ff */
[C---:B------:R-:W-:Y:S01]  /*23f0*/  SEL R235, R5.reuse, R40, !P4 ;  /* 0x0000002805eb7207 */ /* 0x040fe20006000000 */
[C---:B------:R-:W-:Y:S01]  /*2400*/  IMAD R126, R16.reuse, 0x1e, RZ ;  /* 0x0000001e107e7824 */ /* 0x040fe200078e02ff */
[----:B------:R-:W-:Y:S01]  /*2410*/  STL [R1+0x34], R90 ;  /* 0x0000345a01007387 */ /* 0x000fe20000100800 */
[----:B------:R-:W-:Y:S01]  /*2420*/  IMAD R151, R16, 0x1f, RZ ;  /* 0x0000001f10977824 */ /* 0x000fe200078e02ff */
[C---:B------:R-:W-:Y:S01]  /*2430*/  SEL R237, R5.reuse, R42, !P4 ;  /* 0x0000002a05ed7207 */ /* 0x040fe20006000000 */
[----:B------:R-:W-:Y:S01]  /*2440*/  IMAD R7, R244, R17, RZ ;  /* 0x00000011f4077224 */ /* 0x000fe200078e02ff */
[----:B------:R-:W-:Y:S01]  /*2450*/  STL [R1+0xf8], R136 ;  /* 0x0000f88801007387 */ /* 0x000fe20000100800 */
[C---:B------:R-:W-:Y:S01]  /*2460*/  IMAD.SHL.U32 R147, R16.reuse, 0x20, RZ ;  /* 0x0000002010937824 */ /* 0x040fe200078e00ff */
[C---:B------:R-:W-:Y:S01]  /*2470*/  SEL R240, R5.reuse, R44, !P4 ;  /* 0x0000002c05f07207 */ /* 0x040fe20006000000 */
[C---:B------:R-:W-:Y:S01]  /*2480*/  IMAD R143, R16.reuse, 0x21, RZ ;  /* 0x00000021108f7824 */ /* 0x040fe200078e02ff */
[----:B------:R-:W-:Y:S01]  /*2490*/  STL [R1+0x30], R91 ;  /* 0x0000305b01007387 */ /* 0x000fe20000100800 */
[C---:B------:R-:W-:Y:S01]  /*24a0*/  SEL R242, R5.reuse, R46, !P4 ;  /* 0x0000002e05f27207 */ /* 0x040fe20006000000 */
[C---:B------:R-:W-:Y:S01]  /*24b0*/  IMAD R124, R16.reuse, 0x22, RZ ;  /* 0x00000022107c7824 */ /* 0x040fe200078e02ff */
[C---:B------:R-:W-:Y:S01]  /*24c0*/  SEL R234, R5.reuse, R48, !P4 ;  /* 0x0000003005ea7207 */ /* 0x040fe20006000000 */
[----:B------:R-:W-:Y:S01]  /*24d0*/  STL [R1+0xf4], R138 ;  /* 0x0000f48a01007387 */ /* 0x000fe20000100800 */
[C---:B------:R-:W-:Y:S01]  /*24e0*/  SEL R232, R5.reuse, R50, !P4 ;  /* 0x0000003205e87207 */ /* 0x040fe20006000000 */
[C---:B------:R-:W-:Y:S01]  /*24f0*/  IMAD R141, R16.reuse, 0x23, RZ ;  /* 0x00000023108d7824 */ /* 0x040fe200078e02ff */
[C---:B------:R-:W-:Y:S01]  /*2500*/  SEL R231, R5.reuse, R52, !P4 ;  /* 0x0000003405e77207 */ /* 0x040fe20006000000 */
[----:B------:R-:W-:Y:S01]  /*2510*/  STL [R1+0xf0], R99 ;  /* 0x0000f06301007387 */ /* 0x000fe20000100800 */
[C---:B------:R-:W-:Y:S01]  /*2520*/  SEL R230, R5.reuse, R54, !P4 ;  /* 0x0000003605e67207 */ /* 0x040fe20006000000 */
[----:B------:R-:W-:Y:S01]  /*2530*/  IMAD R133, R16, 0x25, RZ ;  /* 0x0000002510857824 */ /* 0x000fe200078e02ff */
[C---:B------:R-:W-:Y:S01]  /*2540*/  SEL R229, R5.reuse, R56, !P4 ;  /* 0x0000003805e57207 */ /* 0x040fe20006000000 */
[----:B------:R-:W-:Y:S01]  /*2550*/  STL [R1+0xec], R130 ;  /* 0x0000ec8201007387 */ /* 0x000fe20000100800 */
[C---:B------:R-:W-:Y:S01]  /*2560*/  SEL R228, R5.reuse, R58, !P4 ;  /* 0x0000003a05e47207 */ /* 0x040fe20006000000 */
[----:B------:R-:W-:Y:S01]  /*2570*/  IMAD R167, R12, UR5, RZ ;  /* 0x000000050ca77c24 */ /* 0x000fe2000f8e02ff */
[C---:B------:R-:W-:Y:S01]  /*2580*/  SEL R227, R5.reuse, R60, !P4 ;  /* 0x0000003c05e37207 */ /* 0x040fe20006000000 */
        /* <DEDUP_REMOVED lines=13> */
[----:B------:R-:W-:Y:S01]  /*2660*/  SEL R13, R5, R74, !P4 ;  /* 0x0000004a050d7207 */ /* 0x000fe20006000000 */
[----:B------:R-:W-:Y:S01]  /*2670*/  VIADD R5, R6, 0xfffffffe ;  /* 0xfffffffe06057836 */ /* 0x000fe20000000000 */
[----:B-1----:R-:W-:Y:S01]  /*2680*/  LEA R43, P5, R7, R14, 0x2 ;  /* 0x0000000e072b7211 */ /* 0x002fe200078a10ff */
[----:B------:R-:W-:Y:S01]  /*2690*/  STL [R1+0xd4], R116 ;  /* 0x0000d47401007387 */ /* 0x000fe20000100800 */
[----:B------:R-:W-:-:S02]  /*26a0*/  IMAD R108, R16, 0x2a, RZ ;  /* 0x0000002a106c7824 */ /* 0x000fc400078e02ff */
[----:B------:R-:W-:Y:S01]  /*26b0*/  ISETP.GE.U32.AND P2, PT, R5, 0x7fffffbf, PT ;  /* 0x7fffffbf0500780c */ /* 0x000fe20003f46070 */
[----:B------:R-:W-:Y:S01]  /*26c0*/  STL [R1+0xd0], R112 ;  /* 0x0000d07001007387 */ /* 0x000fe20000100800 */
[----:B------:R-:W-:Y:S01]  /*26d0*/  LEA.HI.X.SX32 R5, R7, R15, 0x2, P5 ;  /* 0x0000000f07057211 */ /* 0x000fe200028f16ff */
[----:B------:R-:W-:Y:S01]  /*26e0*/  IMAD R121, R16, 0x2b, RZ ;  /* 0x0000002b10797824 */ /* 0x000fe200078e02ff */
[C---:B------:R-:W-:Y:S01]  /*26f0*/  LEA R96, P5, R167.reuse, R43, 0x2 ;  /* 0x0000002ba7607211 */ /* 0x040fe200078a10ff */
[----:B------:R-:W-:Y:S01]  /*2700*/  STL [R1+0xc8], R105 ;  /* 0x0000c86901007387 */ /* 0x000fe20000100800 */
[----:B------:R-:W-:Y:S02]  /*2710*/  IMAD R92, R18, UR5, RZ ;  /* 0x00000005125c7c24 */ /* 0x000fe4000f8e02ff */
[----:B------:R-:W-:Y:S01]  /*2720*/  IMAD R111, R16, 0x2d, RZ ;  /* 0x0000002d106f7824 */ /* 0x000fe200078e02ff */
[----:B------:R-:W-:Y:S01]  /*2730*/  STL [R1+0xc4], R126 ;  /* 0x0000c47e01007387 */ /* 0x000fe20000100800 */
[----:B------:R-:W-:Y:S01]  /*2740*/  IMAD R93, R8, UR5, RZ ;  /* 0x00000005085d7c24 */ /* 0x000fe2000f8e02ff */
[----:B------:R-:W-:Y:S01]  /*2750*/  LEA.HI.X.SX32 R97, R167, R5, 0x2, P5 ;  /* 0x00000005a7617211 */ /* 0x000fe200028f16ff */
[----:B------:R-:W-:Y:S01]  /*2760*/  IMAD R164, R22, UR5, RZ ;  /* 0x0000000516a47c24 */ /* 0x000fe2000f8e02ff */
[----:B------:R-:W-:Y:S01]  /*2770*/  STL [R1+0xc0], R151 ;  /* 0x0000c09701007387 */ /* 0x000fe20000100800 */
[-C--:B------:R-:W-:Y:S01]  /*2780*/  LEA R62, P5, R92, R43.reuse, 0x2 ;  /* 0x0000002b5c3e7211 */ /* 0x080fe200078a10ff */
[----:B------:R-:W-:Y:S01]  /*2790*/  IMAD R165, R20, UR5, RZ ;  /* 0x0000000514a57c24 */ /* 0x000fe2000f8e02ff */
[C---:B------:R-:W-:Y:S01]  /*27a0*/  LEA R70, P6, R93.reuse, R43, 0x2 ;  /* 0x0000002b5d467211 */ /* 0x040fe200078c10ff */
[----:B------:R-:W-:Y:S01]  /*27b0*/  STL [R1+0xbc], R147 ;  /* 0x0000bc9301007387 */ /* 0x000fe20000100800 */
[-C--:B------:R-:W-:Y:S01]  /*27c0*/  LEA.HI.X.SX32 R63, R92, R5.reuse, 0x2, P5 ;  /* 0x000000055c3f7211 */ /* 0x080fe200028f16ff */
[----:B------:R-:W-:Y:S01]  /*27d0*/  IMAD R88, R26, UR5, RZ ;  /* 0x000000051a587c24 */ /* 0x000fe2000f8e02ff */
[----:B------:R-:W-:Y:S01]  /*27e0*/  LEA.HI.X.SX32 R71, R93, R5, 0x2, P6 ;  /* 0x000000055d477211 */ /* 0x000fe200030f16ff */
[----:B------:R-:W-:Y:S01]  /*27f0*/  STL [R1+0xb8], R143 ;  /* 0x0000b88f01007387 */ /* 0x000fe20000100800 */
[----:B------:R-:W-:Y:S01]  /*2800*/  IMAD R89, R24, UR5, RZ ;  /* 0x0000000518597c24 */ /* 0x000fe2000f8e02ff */
[C---:B------:R-:W-:Y:S01]  /*2810*/  LEA R48, P6, R165.reuse, R43, 0x2 ;  /* 0x0000002ba5307211 */ /* 0x040fe200078c10ff */
[----:B------:R-:W-:Y:S01]  /*2820*/  IMAD R161, R30, UR5, RZ ;  /* 0x000000051ea17c24 */ /* 0x000fe2000f8e02ff */
[----:B------:R-:W-:Y:S01]  /*2830*/  STL [R1+0xb4], R124 ;  /* 0x0000b47c01007387 */ /* 0x000fe20000100800 */
[----:B------:R-:W-:Y:S01]  /*2840*/  IMAD R159, R34, UR5, RZ ;  /* 0x00000005229f7c24 */ /* 0x000fe2000f8e02ff */
[----:B------:R-:W-:Y:S01]  /*2850*/  LEA.HI.X.SX32 R49, R165, R5, 0x2, P6 ;  /* 0x00000005a5317211 */ /* 0x000fe200030f16ff */
[----:B------:R-:W-:Y:S01]  /*2860*/  IMAD R162, R28, UR5, RZ ;  /* 0x000000051ca27c24 */ /* 0x000fe2000f8e02ff */
[----:B------:R-:W-:Y:S01]  /*2870*/  STL [R1+0xb0], R141 ;  /* 0x0000b08d01007387 */ /* 0x000fe20000100800 */
[----:B------:R-:W-:Y:S01]  /*2880*/  LEA R76, P6, R89, R43, 0x2 ;  /* 0x0000002b594c7211 */ /* 0x000fe200078c10ff */
[----:B------:R-:W-:-:S02]  /*2890*/  IMAD R238, R238, UR5, RZ ;  /* 0x00000005eeee7c24 */ /* 0x000fc4000f8e02ff */
[----:B------:R-:W-:Y:S01]  /*28a0*/  STL [R1+0xa8], R133 ;  /* 0x0000a88501007387 */ /* 0x000fe20000100800 */
[----:B------:R-:W-:Y:S01]  /*28b0*/  LEA.HI.X.SX32 R77, R89, R5, 0x2, P6 ;  /* 0x00000005594d7211 */ /* 0x000fe200030f16ff */
[----:B------:R-:W-:Y:S01]  /*28c0*/  IMAD R160, R32, UR5, RZ ;  /* 0x0000000520a07c24 */ /* 0x000fe2000f8e02ff */
[C---:B------:R-:W-:Y:S01]  /*28d0*/  LEA R46, P6, R162.reuse, R43, 0x2 ;  /* 0x0000002ba22e7211 */ /* 0x040fe200078c10ff */
[----:B------:R-:W-:Y:S01]  /*28e0*/  STL [R1+0xa4], R110 ;  /* 0x0000a46e01007387 */ /* 0x000fe20000100800 */
[----:B------:R-:W-:Y:S02]  /*28f0*/  IMAD R237, R237, UR5, RZ ;  /* 0x00000005eded7c24 */ /* 0x000fe4000f8e02ff */
[----:B------:R-:W-:Y:S01]  /*2900*/  LEA.HI.X.SX32 R47, R162, R5, 0x2, P6 ;  /* 0x00000005a22f7211 */ /* 0x000fe200030f16ff */
[----:B------:R-:W-:Y:S01]  /*2910*/  STL [R1+0xa0], R129 ;  /* 0x0000a08101007387 */ /* 0x000fe20000100800 */
[----:B------:R-:W-:Y:S01]  /*2920*/  IMAD R109, R36, UR5, RZ ;  /* 0x00000005246d7c24 */ /* 0x000fe2000f8e02ff */
[----:B------:R-:W-:Y:S01]  /*2930*/  LEA R74, P6, R160, R43, 0x2 ;  /* 0x0000002ba04a7211 */ /* 0x000fe200078c10ff */
        /* <DEDUP_REMOVED lines=16> */
[----:B------:R-:W-:Y:S01]  /*2a40*/  LEA R222, P6, R240, R43, 0x2 ;  /* 0x0000002bf0de7211 */ /* 0x000fe200078c10ff */
[----:B------:R-:W-:-:S02]  /*2a50*/  IMAD R229, R229, UR5, RZ ;  /* 0x00000005e5e57c24 */ /* 0x000fc4000f8e02ff */
[----:B------:R-:W-:Y:S01]  /*2a60*/  STL [R1+0x28], R93 ;  /* 0x0000285d01007387 */ /* 0x000fe20000100800 */
[----:B------:R-:W-:Y:S01]  /*2a70*/  LEA.HI.X.SX32 R223, R240, R5, 0x2, P6 ;  /* 0x00000005f0df7211 */ /* 0x000fe200030f16ff */
[----:B------:R-:W-:Y:S01]  /*2a80*/  IMAD R232, R232, UR5, RZ ;  /* 0x00000005e8e87c24 */ /* 0x000fe2000f8e02ff */
[C---:B------:R-:W-:Y:S01]  /*2a90*/  LEA R86, P6, R234.reuse, R43, 0x2 ;  /* 0x0000002bea567211 */ /* 0x040fe200078c10ff */
[----:B------:R1:W-:Y:S01]  /*2aa0*/  STL [R1+0x24], R92 ;  /* 0x0000245c01007387 */ /* 0x0003e20000100800 */
[----:B------:R-:W-:Y:S02]  /*2ab0*/  IMAD R227, R227, UR5, RZ ;  /* 0x00000005e3e37c24 */ /* 0x000fe4000f8e02ff */
[----:B------:R-:W-:Y:S01]  /*2ac0*/  LEA.HI.X.SX32 R87, R234, R5, 0x2, P6 ;  /* 0x00000005ea577211 */ /* 0x000fe200030f16ff */
[----:B------:R-:W-:Y:S01]  /*2ad0*/  STL [R1+0x20], R165 ;  /* 0x000020a501007387 */ /* 0x000fe20000100800 */
[----:B------:R-:W-:Y:S01]  /*2ae0*/  IMAD R230, R230, UR5, RZ ;  /* 0x00000005e6e67c24 */ /* 0x000fe2000f8e02ff */
[-C--:B------:R-:W-:Y:S01]  /*2af0*/  LEA R56, P6, R232, R43.reuse, 0x2 ;  /* 0x0000002be8387211 */ /* 0x080fe200078c10ff */
[----:B------:R-:W-:Y:S01]  /*2b00*/  IMAD R155, R155, UR5, RZ ;  /* 0x000000059b9b7c24 */ /* 0x000fe2000f8e02ff */
[----:B------:R-:W-:Y:S01]  /*2b10*/  STL [R1+0x1c], R164 ;  /* 0x00001ca401007387 */ /* 0x000fe20000100800 */
[----:B------:R-:W-:Y:S01]  /*2b20*/  IMAD R228, R228, UR5, RZ ;  /* 0x00000005e4e47c24 */ /* 0x000fe2000f8e02ff */
[----:B-1----:R-:W-:Y:S01]  /*2b30*/  LEA R92, P5, R164, R43, 0x2 ;  /* 0x0000002ba45c7211 */ /* 0x002fe200078a10ff */
[----:B------:R-:W-:Y:S01]  /*2b40*/  IMAD R8, R66, UR5, RZ ;  /* 0x0000000542087c24 */ /* 0x000fe2000f8e02ff */
[----:B------:R-:W-:Y:S01]  /*2b50*/  STL [R1+0x18], R89 ;  /* 0x0000185901007387 */ /* 0x000fe20000100800 */
[-C--:B------:R-:W-:Y:S01]  /*2b60*/  LEA.HI.X.SX32 R57, R232, R5.reuse, 0x2, P6 ;  /* 0x00000005e8397211 */ /* 0x080fe200030f16ff */
[----:B------:R-:W-:Y:S01]  /*2b70*/  IMAD R10, R10, UR5, RZ ;  /* 0x000000050a0a7c24 */ /* 0x000fe2000f8e02ff */
[----:B------:R-:W-:Y:S01]  /*2b80*/  LEA.HI.X.SX32 R93, R164, R5, 0x2, P5 ;  /* 0x00000005a45d7211 */ /* 0x000fe200028f16ff */
[----:B------:R1:W-:Y:S01]  /*2b90*/  STL [R1+0x14], R88 ;  /* 0x0000145801007387 */ /* 0x0003e20000100800 */
[-C--:B------:R-:W-:Y:S01]  /*2ba0*/  LEA R58, P5, R88, R43.reuse, 0x2 ;  /* 0x0000002b583a7211 */ /* 0x080fe200078a10ff */
[----:B------:R-:W-:Y:S01]  /*2bb0*/  IMAD R226, R226, UR5, RZ ;  /* 0x00000005e2e27c24 */ /* 0x000fe2000f8e02ff */
[----:B------:R-:W-:Y:S01]  /*2bc0*/  LEA R84, P6, R230, R43, 0x2 ;  /* 0x0000002be6547211 */ /* 0x000fe200078c10ff */
[----:B------:R-:W-:Y:S01]  /*2bd0*/  IMAD R12, R19, UR5, RZ ;  /* 0x00000005130c7c24 */ /* 0x000fe2000f8e02ff */
[-C--:B------:R-:W-:Y:S01]  /*2be0*/  LEA.HI.X.SX32 R59, R88, R5.reuse, 0x2, P5 ;  /* 0x00000005583b7211 */ /* 0x080fe200028f16ff */
[----:B------:R-:W-:Y:S01]  /*2bf0*/  IMAD.SHL.U32 R4, R9, 0x4, RZ ;  /* 0x0000000409047824 */ /* 0x000fe200078e00ff */
[----:B------:R-:W-:Y:S01]  /*2c00*/  LEA.HI.X.SX32 R85, R230, R5, 0x2, P6 ;  /* 0x00000005e6557211 */ /* 0x000fe200030f16ff */
[----:B------:R-:W-:Y:S01]  /*2c10*/  IMAD R11, R11, UR5, RZ ;  /* 0x000000050b0b7c24 */ /* 0x000fe2000f8e02ff */
[CC--:B------:R-:W-:Y:S01]  /*2c20*/  LEA R54, P6, R228.reuse, R43.reuse, 0x2 ;  /* 0x0000002be4367211 */ /* 0x0c0fe200078c10ff */
[----:B------:R-:W-:Y:S01]  /*2c30*/  IMAD R13, R13, UR5, RZ ;  /* 0x000000050d0d7c24 */ /* 0x000fe2000f8e02ff */
[C---:B-1----:R-:W-:Y:S01]  /*2c40*/  LEA R88, P5, R161.reuse, R43, 0x2 ;  /* 0x0000002ba1587211 */ /* 0x042fe200078a10ff */
[----:B------:R-:W-:Y:S01]  /*2c50*/  STL [R1+0x10], R162 ;  /* 0x000010a201007387 */ /* 0x000fe20000100800 */
[-C--:B------:R-:W-:Y:S01]  /*2c60*/  LEA.HI.X.SX32 R55, R228, R5.reuse, 0x2, P6 ;  /* 0x00000005e4377211 */ /* 0x080fe200030f16ff */
[C---:B------:R-:W-:Y:S01]  /*2c70*/  IMAD R169, R16.reuse, 0x44, RZ ;  /* 0x0000004410a97824 */ /* 0x040fe200078e02ff */
[----:B------:R-:W-:Y:S01]  /*2c80*/  LEA.HI.X.SX32 R89, R161, R5, 0x2, P5 ;  /* 0x00000005a1597211 */ /* 0x000fe200028f16ff */
[----:B------:R-:W-:Y:S01]  /*2c90*/  STL [R1+0xc], R161 ;  /* 0x00000ca101007387 */ /* 0x000fe20000100800 */
[CC--:B------:R-:W-:Y:S01]  /*2ca0*/  LEA R52, P5, R159.reuse, R43.reuse, 0x2 ;  /* 0x0000002b9f347211 */ /* 0x0c0fe200078a10ff */
[----:B------:R-:W-:Y:S01]  /*2cb0*/  IMAD R139, R16, 0x4c, RZ ;  /* 0x0000004c108b7824 */ /* 0x000fe200078e02ff */
[----:B------:R-:W-:Y:S01]  /*2cc0*/  LEA R82, P6, R226, R43, 0x2 ;  /* 0x0000002be2527211 */ /* 0x000fe200078c10ff */
[----:B------:R-:W-:Y:S01]  /*2cd0*/  STL [R1+0x8], R160 ;  /* 0x000008a001007387 */ /* 0x000fe20000100800 */
[----:B------:R-:W-:Y:S01]  /*2ce0*/  LEA.HI.X.SX32 R53, R159, R5, 0x2, P5 ;  /* 0x000000059f357211 */ /* 0x000fe200028f16ff */
[----:B------:R-:W-:Y:S01]  /*2cf0*/  IMAD R163, R16, 0x48, RZ ;  /* 0x0000004810a37824 */ /* 0x000fe200078e02ff */
[----:B------:R-:W-:Y:S01]  /*2d00*/  LEA R80, P5, R238, R43, 0x2 ;  /* 0x0000002bee507211 */ /* 0x000fe200078a10ff */
[----:B------:R-:W-:Y:S01]  /*2d10*/  STL [R1+0x4], R159 ;  /* 0x0000049f01007387 */ /* 0x000fe20000100800 */
[-C--:B------:R-:W-:Y:S01]  /*2d20*/  LEA.HI.X.SX32 R83, R226, R5.reuse, 0x2, P6 ;  /* 0x00000005e2537211 */ /* 0x080fe200030f16ff */
[----:B------:R-:W-:Y:S01]  /*2d30*/  IMAD R149, R16, 0x54, RZ ;  /* 0x0000005410957824 */ /* 0x000fe200078e02ff */
[----:B------:R-:W-:Y:S01]  /*2d40*/  LEA.HI.X.SX32 R81, R238, R5, 0x2, P5 ;  /* 0x00000005ee517211 */ /* 0x000fe200028f16ff */
[C---:B------:R-:W-:Y:S01]  /*2d50*/  IMAD R145, R16.reuse, 0x50, RZ ;  /* 0x0000005010917824 */ /* 0x040fe200078e02ff */
[CC--:B------:R-:W-:Y:S01]  /*2d60*/  LEA R224, P5, R237.reuse, R43.reuse, 0x2 ;  /* 0x0000002bede07211 */ /* 0x0c0fe200078a10ff */
[----:B------:R-:W-:Y:S01]  /*2d70*/  IMAD R123, R16, 0x5c, RZ ;  /* 0x0000005c107b7824 */ /* 0x000fe200078e02ff */
[----:B------:R-:W-:Y:S01]  /*2d80*/  LEA R50, P6, R8, R43, 0x2 ;  /* 0x0000002b08327211 */ /* 0x000fe200078c10ff */
[C---:B------:R-:W-:Y:S01]  /*2d90*/  IMAD R131, R16.reuse, 0x58, RZ ;  /* 0x0000005810837824 */ /* 0x040fe200078e02ff */
[----:B------:R-:W-:Y:S01]  /*2da0*/  LEA.HI.X.SX32 R225, R237, R5, 0x2, P5 ;  /* 0x00000005ede17211 */ /* 0x000fe200028f16ff */
[----:B------:R-:W-:Y:S01]  /*2db0*/  IMAD R119, R16, 0x64, RZ ;  /* 0x0000006410777824 */ /* 0x000fe200078e02ff */
[----:B------:R-:W-:Y:S01]  /*2dc0*/  LEA R40, P5, R242, R43, 0x2 ;  /* 0x0000002bf2287211 */ /* 0x000fe200078a10ff */
[----:B------:R-:W-:Y:S01]  /*2dd0*/  IMAD R107, R16, 0x60, RZ ;  /* 0x00000060106b7824 */ /* 0x000fe200078e02ff */
[-C--:B------:R-:W-:Y:S01]  /*2de0*/  LEA.HI.X.SX32 R51, R8, R5.reuse, 0x2, P6 ;  /* 0x0000000508337211 */ /* 0x080fe200030f16ff */
[----:B------:R-:W-:Y:S01]  /*2df0*/  IMAD R95, R16, 0x6c, RZ ;  /* 0x0000006c105f7824 */ /* 0x000fe200078e02ff */
[----:B------:R-:W-:Y:S01]  /*2e00*/  LEA.HI.X.SX32 R41, R242, R5, 0x2, P5 ;  /* 0x00000005f2297211 */ /* 0x000fe200028f16ff */
[C---:B------:R-:W-:Y:S01]  /*2e10*/  IMAD R115, R16.reuse, 0x68, RZ ;  /* 0x0000006810737824 */ /* 0x040fe200078e02ff */
[-C--:B------:R-:W-:Y:S01]  /*2e20*/  LEA R68, P5, R233, R43.reuse, 0x2 ;  /* 0x0000002be9447211 */ /* 0x080fe200078a10ff */
[C---:B------:R-:W-:Y:S01]  /*2e30*/  IMAD R113, R16.reuse, 0x74, RZ ;  /* 0x0000007410717824 */ /* 0x040fe200078e02ff */
[----:B------:R-:W-:Y:S01]  /*2e40*/  LEA R78, P6, R11, R43, 0x2 ;  /* 0x0000002b0b4e7211 */ /* 0x000fe200078c10ff */
[C---:B------:R-:W-:Y:S01]  /*2e50*/  IMAD R117, R16.reuse, 0x70, RZ ;  /* 0x0000007010757824 */ /* 0x040fe200078e02ff */
[----:B------:R-:W-:Y:S01]  /*2e60*/  LEA.HI.X.SX32 R69, R233, R5, 0x2, P5 ;  /* 0x00000005e9457211 */ /* 0x000fe200028f16ff */
[C---:B------:R-:W-:Y:S01]  /*2e70*/  IMAD R104, R16.reuse, 0x7c, RZ ;  /* 0x0000007c10687824 */ /* 0x040fe200078e02ff */
[----:B------:R-:W-:Y:S01]  /*2e80*/  LEA R32, P5, R231, R43, 0x2 ;  /* 0x0000002be7207211 */ /* 0x000fe200078a10ff */
[C---:B------:R-:W-:Y:S01]  /*2e90*/  IMAD R31, R16.reuse, 0x78, RZ ;  /* 0x00000078101f7824 */ /* 0x040fe200078e02ff */
[-C--:B------:R-:W-:Y:S01]  /*2ea0*/  LEA.HI.X.SX32 R79, R11, R5.reuse, 0x2, P6 ;  /* 0x000000050b4f7211 */ /* 0x080fe200030f16ff */
[C---:B------:R-:W-:Y:S01]  /*2eb0*/  IMAD R212, R16.reuse, 0x84, RZ ;  /* 0x0000008410d47824 */ /* 0x040fe200078e02ff */
        /* <DEDUP_REMOVED lines=8> */
[C---:B------:R-:W-:Y:S01]  /*2f40*/  LEA R38, P5, R227.reuse, R43, 0x2 ;  /* 0x0000002be3267211 */ /* 0x040fe200078a10ff */
[C---:B------:R-:W-:Y:S01]  /*2f50*/  IMAD R192, R16.reuse, 0x9c, RZ ;  /* 0x0000009c10c07824 */ /* 0x040fe200078e02ff */
[----:B------:R1:W-:Y:S01]  /*2f60*/  STL [R1], R109 ;  /* 0x0000006d01007387 */ /* 0x0003e20000100800 */
[C---:B------:R-:W-:Y:S01]  /*2f70*/  IMAD R188, R16.reuse, 0x98, RZ ;  /* 0x0000009810bc7824 */ /* 0x040fe200078e02ff */
[----:B------:R-:W-:Y:S01]  /*2f80*/  LEA.HI.X.SX32 R39, R227, R5, 0x2, P5 ;  /* 0x00000005e3277211 */ /* 0x000fe200028f16ff */
[C---:B------:R-:W-:Y:S01]  /*2f90*/  IMAD R194, R16.reuse, 0xa4, RZ ;  /* 0x000000a410c27824 */ /* 0x040fe200078e02ff */
[----:B------:R-:W-:Y:S01]  /*2fa0*/  LEA R66, P5, R155, R43, 0x2 ;  /* 0x0000002b9b427211 */ /* 0x000fe200078a10ff */
[----:B------:R-:W-:-:S02]  /*2fb0*/  IMAD R172, R16, 0xa0, RZ ;  /* 0x000000a010ac7824 */ /* 0x000fc400078e02ff */
[C---:B------:R-:W-:Y:S01]  /*2fc0*/  IMAD R150, R16.reuse, 0xac, RZ ;  /* 0x000000ac10967824 */ /* 0x040fe200078e02ff */
[----:B------:R-:W-:Y:S01]  /*2fd0*/  LEA.HI.X.SX32 R67, R155, R5, 0x2, P5 ;  /* 0x000000059b437211 */ /* 0x000fe200028f16ff */
[----:B------:R-:W-:Y:S01]  /*2fe0*/  IMAD R186, R16, 0xa8, RZ ;  /* 0x000000a810ba7824 */ /* 0x000fe200078e02ff */
[----:B------:R-:W-:Y:S01]  /*2ff0*/  LEA R36, P5, R10, R43, 0x2 ;  /* 0x0000002b0a247211 */ /* 0x000fe200078a10ff */
[C---:B------:R-:W-:Y:S02]  /*3000*/  IMAD R166, R16.reuse, 0xb4, RZ ;  /* 0x000000b410a67824 */ /* 0x040fe400078e02ff */
[----:B------:R-:W-:Y:S01]  /*3010*/  IMAD R180, R16, 0xb0, RZ ;  /* 0x000000b010b47824 */ /* 0x000fe200078e02ff */
[----:B------:R-:W-:Y:S01]  /*3020*/  LEA.HI.X.SX32 R37, R10, R5, 0x2, P5 ;  /* 0x000000050a257211 */ /* 0x000fe200028f16ff */
[----:B------:R-:W-:Y:S01]  /*3030*/  IMAD R164, R16, 0xbc, RZ ;  /* 0x000000bc10a47824 */ /* 0x000fe200078e02ff */
[----:B------:R-:W-:Y:S01]  /*3040*/  LEA R64, P5, R12, R43, 0x2 ;  /* 0x0000002b0c407211 */ /* 0x000fe200078a10ff */
[----:B------:R-:W-:Y:S01]  /*3050*/  VIADD R21, R6, 0xffffffdf ;  /* 0xffffffdf06157836 */ /* 0x000fe20000000000 */
[-C--:B------:R-:W-:Y:S01]  /*3060*/  LEA.HI.X.SX32 R43, R13, R5.reuse, 0x2, P6 ;  /* 0x000000050d2b7211 */ /* 0x080fe200030f16ff */
[----:B------:R-:W-:Y:S01]  /*3070*/  IMAD R170, R16, 0xb8, RZ ;  /* 0x000000b810aa7824 */ /* 0x000fe200078e02ff */
[----:B------:R-:W-:Y:S01]  /*3080*/  LEA.HI.X.SX32 R65, R12, R5, 0x2, P5 ;  /* 0x000000050c417211 */ /* 0x000fe200028f16ff */
[----:B-1----:R-:W-:Y:S01]  /*3090*/  IMAD R109, R16, 0x2f, RZ ;  /* 0x0000002f106d7824 */ /* 0x002fe200078e02ff */
[----:B------:R-:W-:Y:S01]  /*30a0*/  IADD3 R34, P5, R4, UR6, RZ ;  /* 0x0000000604227c10 */ /* 0x000fe2000ffbe0ff */
[C---:B------:R-:W-:Y:S01]  /*30b0*/  IMAD R20, R16.reuse, 0x32, RZ ;  /* 0x0000003210147824 */ /* 0x040fe200078e02ff */
[----:B------:R-:W-:Y:S01]  /*30c0*/  ISETP.GE.U32.AND P4, PT, R21, 0x7fffffa0, PT ;  /* 0x7fffffa01500780c */ /* 0x000fe20003f86070 */
[C---:B------:R-:W-:Y:S01]  /*30d0*/  IMAD R21, R16.reuse, 0x2e, RZ ;  /* 0x0000002e10157824 */ /* 0x040fe200078e02ff */
[----:B------:R-:W-:Y:S01]  /*30e0*/  LEA.HI.X.SX32 R35, R9, UR7, 0x2, P5 ;  /* 0x0000000709237c11 */ /* 0x000fe2000a8f16ff */
[C---:B------:R-:W-:Y:S01]  /*30f0*/  IMAD R23, R16.reuse, 0x37, RZ ;  /* 0x0000003710177824 */ /* 0x040fe200078e02ff */
[-C--:B------:R-:W-:Y:S01]  /*3100*/  IADD3 R220, P5, R103, R34.reuse, RZ ;  /* 0x0000002267dc7210 */ /* 0x080fe20007fbe0ff */
[C---:B------:R-:W-:Y:S01]  /*3110*/  IMAD R19, R16.reuse, 0x36, RZ ;  /* 0x0000003610137824 */ /* 0x040fe200078e02ff */
[CC--:B------:R-:W-:Y:S01]  /*3120*/  LEA R218, P6, R16.reuse, R34.reuse, 0x3 ;  /* 0x0000002210da7211 */ /* 0x0c0fe200078c18ff */
[C---:B------:R-:W-:Y:S01]  /*3130*/  IMAD R22, R16.reuse, 0x39, RZ ;  /* 0x0000003910167824 */ /* 0x040fe200078e02ff */
[CC--:B------:R-:W-:Y:S01]  /*3140*/  LEA.HI.X.SX32 R221, R16.reuse, R35.reuse, 0x2, P5 ;  /* 0x0000002310dd7211 */ /* 0x0c0fe200028f16ff */
[----:B------:R1:W-:Y:S01]  /*3150*/  STL [R1+0x84], R21 ;  /* 0x0000841501007387 */ /* 0x0003e20000100800 */
[-C--:B------:R-:W-:Y:S01]  /*3160*/  IADD3 R216, P5, R101, R34.reuse, RZ ;  /* 0x0000002265d87210 */ /* 0x080fe20007fbe0ff */
[----:B------:R-:W-:Y:S01]  /*3170*/  IMAD R5, R16, 0x3b, RZ ;  /* 0x0000003b10057824 */ /* 0x000fe200078e02ff */
[-C--:B------:R-:W-:Y:S01]  /*3180*/  LEA.HI.X.SX32 R219, R146, R35.reuse, 0x2, P6 ;  /* 0x0000002392db7211 */ /* 0x080fe200030f16ff */
[----:B------:R-:W-:Y:S01]  /*3190*/  IMAD R146, R16, 0xc0, RZ ;  /* 0x000000c010927824 */ /* 0x000fe200078e02ff */
[-C--:B------:R-:W-:Y:S01]  /*31a0*/  LEA.HI.X.SX32 R217, R158, R35.reuse, 0x2, P5 ;  /* 0x000000239ed97211 */ /* 0x080fe200028f16ff */
[----:B------:R-:W-:Y:S01]  /*31b0*/  STL [R1+0x80], R109 ;  /* 0x0000806d01007387 */ /* 0x000fe20000100800 */
[-C--:B------:R-:W-:Y:S01]  /*31c0*/  IADD3 R204, P5, R120, R34.reuse, RZ ;  /* 0x0000002278cc7210 */ /* 0x080fe20007fbe0ff */
[C---:B------:R-:W-:Y:S01]  /*31d0*/  IMAD R18, R16.reuse, 0x3a, RZ ;  /* 0x0000003a10127824 */ /* 0x040fe200078e02ff */
[-C--:B------:R-:W-:Y:S01]  /*31e0*/  LEA R206, P6, R16, R34.reuse, 0x4 ;  /* 0x0000002210ce7211 */ /* 0x080fe200078c20ff */
[----:B------:R-:W-:Y:S01]  /*31f0*/  VIADD R29, R3, UR8 ;  /* 0x00000008031d7c36 */ /* 0x000fe20008000000 */
[----:B------:R-:W-:Y:S01]  /*3200*/  LEA.HI.X.SX32 R205, R154, R35, 0x2, P5 ;  /* 0x000000239acd7211 */ /* 0x000fe200028f16ff */
[----:B------:R-:W-:Y:S01]  /*3210*/  VIADD R154, R6, 0x3f ;  /* 0x0000003f069a7836 */ /* 0x000fe20000000000 */
[----:B------:R-:W-:-:S02]  /*3220*/  IADD3 R200, P5, R132, R34, RZ ;  /* 0x0000002284c87210 */ /* 0x000fc40007fbe0ff */
[-C--:B------:R-:W-:Y:S01]  /*3230*/  LEA.HI.X.SX32 R207, R103, R35.reuse, 0x2, P6 ;  /* 0x0000002367cf7211 */ /* 0x080fe200030f16ff */
[----:B------:R-:W-:Y:S01]  /*3240*/  IMAD R103, R16, 0x31, RZ ;  /* 0x0000003110677824 */ /* 0x000fe200078e02ff */
[-C--:B------:R-:W-:Y:S01]  /*3250*/  IADD3 R202, P6, R114, R34.reuse, RZ ;  /* 0x0000002272ca7210 */ /* 0x080fe20007fde0ff */
[----:B------:R-:W-:Y:S01]  /*3260*/  @!PT LDS RZ, [RZ] ;  /* 0x00000000fffff984 */ /* 0x000fe20000000800 */
[----:B------:R-:W-:Y:S01]  /*3270*/  @!PT LDS RZ, [RZ] ;  /* 0x00000000fffff984 */ /* 0x000fe20000000800 */
[----:B------:R-:W-:Y:S01]  /*3280*/  @!PT LDS RZ, [RZ] ;  /* 0x00000000fffff984 */ /* 0x000fe20000000800 */
[----:B------:R2:W-:Y:S01]  /*3290*/  LDGSTS.E [R29], desc[UR16][R34.64], !P0 ;  /* 0x00000000221d7fae */ /* 0x0005e2000c121850 */
[-C--:B------:R-:W-:Y:S02]  /*32a0*/  LEA.HI.X.SX32 R201, R153, R35.reuse, 0x2, P5 ;  /* 0x0000002399c97211 */ /* 0x080fe400028f16ff */
[-C--:B------:R-:W-:Y:S01]  /*32b0*/  IADD3 R196, P5, R137, R34.reuse, RZ ;  /* 0x0000002289c47210 */ /* 0x080fe20007fbe0ff */
[----:B------:R-:W-:Y:S01]  /*32c0*/  STL [R1+0x7c], R103 ;  /* 0x00007c6701007387 */ /* 0x000fe20000100800 */
[-C--:B------:R-:W-:Y:S01]  /*32d0*/  LEA.HI.X.SX32 R203, R142, R35.reuse, 0x2, P6 ;  /* 0x000000238ecb7211 */ /* 0x080fe200030f16ff */
[C---:B------:R-:W-:Y:S01]  /*32e0*/  IMAD R142, R16.reuse, 0xc4, RZ ;  /* 0x000000c4108e7824 */ /* 0x040fe200078e02ff */
[----:B------:R-:W-:Y:S01]  /*32f0*/  LEA R178, P6, R16, R34, 0x5 ;  /* 0x0000002210b27211 */ /* 0x000fe200078c28ff */
[----:B------:R3:W-:Y:S01]  /*3300*/  STL [R1+0x78], R20 ;  /* 0x0000781401007387 */ /* 0x0007e20000100800 */
[----:B------:R-:W-:-:S02]  /*3310*/  LEA.HI.X.SX32 R197, R148, R35, 0x2, P5 ;  /* 0x0000002394c57211 */ /* 0x000fc400028f16ff */
[-C--:B------:R-:W-:Y:S01]  /*3320*/  IADD3 R190, P5, R100, R34.reuse, RZ ;  /* 0x0000002264be7210 */ /* 0x080fe20007fbe0ff */
[----:B------:R4:W-:Y:S01]  /*3330*/  LDGSTS.E [R29+0x4], desc[UR16][R220.64], !P2 ;  /* 0x00004000dc1d7fae */ /* 0x0009e2000d121850 */
[-C--:B------:R-:W-:Y:S01]  /*3340*/  LEA.HI.X.SX32 R179, R152, R35.reuse, 0x2, P6 ;  /* 0x0000002398b37211 */ /* 0x080fe200030f16ff */
[----:B------:R-:W-:Y:S01]  /*3350*/  IMAD R152, R16, 0xcc, RZ ;  /* 0x000000cc10987824 */ /* 0x000fe200078e02ff */
[-C--:B------:R-:W-:Y:S01]  /*3360*/  IADD3 R184, P6, R127, R34.reuse, RZ ;  /* 0x000000227fb87210 */ /* 0x080fe20007fde0ff */
[----:B------:R5:W-:Y:S01]  /*3370*/  LDGSTS.E [R29+0x8], desc[UR16][R218.64], !P1 ;  /* 0x00008000da1d7fae */ /* 0x000be2000c921850 */
[-C--:B------:R-:W-:Y:S02]  /*3380*/  LEA.HI.X.SX32 R191, R144, R35.reuse, 0x2, P5 ;  /* 0x0000002390bf7211 */ /* 0x080fe400028f16ff */
[-C--:B------:R-:W-:Y:S01]  /*3390*/  IADD3 R160, P5, R98, R34.reuse, RZ ;  /* 0x0000002262a07210 */ /* 0x080fe20007fbe0ff */
[----:B------:R5:W-:Y:S01]  /*33a0*/  LDGSTS.E [R29+0xc], desc[UR16][R216.64], !P3 ;  /* 0x0000c000d81d7fae */ /* 0x000be2000d921850 */
[----:B------:R-:W-:Y:S01]  /*33b0*/  LEA.HI.X.SX32 R185, R128, R35, 0x2, P6 ;  /* 0x0000002380b97211 */ /* 0x000fe200030f16ff */
[----:B------:R-:W-:Y:S01]  /*33c0*/  IMAD R128, R16, 0xc8, RZ ;  /* 0x000000c810807824 */ /* 0x000fe200078e02ff */
[----:B------:R-:W-:-:S02]  /*33d0*/  IADD3 R158, P6, R102, R34, RZ ;  /* 0x00000022669e7210 */ /* 0x000fc40007fde0ff */
[-C--:B------:R-:W-:Y:S02]  /*33e0*/  LEA.HI.X.SX32 R161, R135, R35.reuse, 0x2, P5 ;  /* 0x0000002387a17211 */ /* 0x080fe400028f16ff */
[-C--:B------:R-:W-:Y:S02]  /*33f0*/  IADD3 R182, P5, R91, R34.reuse, RZ ;  /* 0x000000225bb67210 */ /* 0x080fe40007fbe0ff */
[-C--:B------:R-:W-:Y:S01]  /*3400*/  LEA.HI.X.SX32 R159, R101, R35.reuse, 0x2, P6 ;  /* 0x00000023659f7211 */ /* 0x080fe200030f16ff */
[----:B------:R-:W-:Y:S01]  /*3410*/  IMAD R101, R16, 0x33, RZ ;  /* 0x0000003310657824 */ /* 0x000fe200078e02ff */
[-C--:B------:R-:W-:Y:S02]  /*3420*/  IADD3 R174, P6, R90, R34.reuse, RZ ;  /* 0x000000225aae7210 */ /* 0x080fe40007fde0ff */
[-C--:B------:R-:W-:Y:S01]  /*3430*/  LEA.HI.X.SX32 R183, R140, R35.reuse, 0x2, P5 ;  /* 0x000000238cb77211 */ /* 0x080fe200028f16ff */
[----:B------:R-:W-:Y:S01]  /*3440*/  IMAD R140, R16, 0xd8, RZ ;  /* 0x000000d8108c7824 */ /* 0x000fe200078e02ff */
[----:B------:R-:W-:Y:S01]  /*3450*/  IADD3 R168, P5, R169, R34, RZ ;  /* 0x00000022a9a87210 */ /* 0x000fe20007fbe0ff */
[----:B------:R-:W-:Y:S01]  /*3460*/  STL [R1+0x70], R101 ;  /* 0x0000706501007387 */ /* 0x000fe20000100800 */
[----:B------:R-:W-:-:S02]  /*3470*/  LEA.HI.X.SX32 R175, R134, R35, 0x2, P6 ;  /* 0x0000002386af7211 */ /* 0x000fc400030f16ff */
[-C--:B------:R-:W-:Y:S02]  /*3480*/  LEA R134, P6, R16, R34.reuse, 0x6 ;  /* 0x0000002210867211 */ /* 0x080fe400078c30ff */
[-C--:B------:R-:W-:Y:S02]  /*3490*/  LEA.HI.X.SX32 R169, R138, R35.reuse, 0x2, P5 ;  /* 0x000000238aa97211 */ /* 0x080fe400028f16ff */
[-C--:B------:R-:W-:Y:S02]  /*34a0*/  IADD3 R138, P5, R139, R34.reuse, RZ ;  /* 0x000000228b8a7210 */ /* 0x080fe40007fbe0ff */
[-C--:B------:R-:W-:Y:S01]  /*34b0*/  LEA.HI.X.SX32 R135, R136, R35.reuse, 0x2, P6 ;  /* 0x0000002388877211 */ /* 0x080fe200030f16ff */
[----:B------:R-:W-:Y:S01]  /*34c0*/  IMAD R136, R16, 0xd0, RZ ;  /* 0x000000d010887824 */ /* 0x000fe200078e02ff */
[----:B------:R-:W-:Y:S02]  /*34d0*/  IADD3 R162, P6, R163, R34, RZ ;  /* 0x00000022a3a27210 */ /* 0x000fe40007fde0ff */
[----:B------:R-:W-:-:S02]  /*34e0*/  LEA.HI.X.SX32 R139, R130, R35, 0x2, P5 ;  /* 0x00000023828b7211 */ /* 0x000fc400028f16ff */
[-C--:B------:R-:W-:Y:S02]  /*34f0*/  IADD3 R148, P5, R149, R34.reuse, RZ ;  /* 0x0000002295947210 */ /* 0x080fe40007fbe0ff */
[-C--:B------:R-:W-:Y:S01]  /*3500*/  LEA.HI.X.SX32 R163, R99, R35.reuse, 0x2, P6 ;  /* 0x0000002363a37211 */ /* 0x080fe200030f16ff */
[----:B------:R-:W-:Y:S01]  /*3510*/  IMAD R99, R16, 0x35, RZ ;  /* 0x0000003510637824 */ /* 0x000fe200078e02ff */
[-C--:B------:R-:W-:Y:S02]  /*3520*/  IADD3 R144, P6, R145, R34.reuse, RZ ;  /* 0x0000002291907210 */ /* 0x080fe40007fde0ff */
[-C--:B------:R-:W-:Y:S02]  /*3530*/  LEA.HI.X.SX32 R149, R122, R35.reuse, 0x2, P5 ;  /* 0x000000237a957211 */ /* 0x080fe400028f16ff */
[-C--:B------:R-:W-:Y:S01]  /*3540*/  IADD3 R122, P5, R123, R34.reuse, RZ ;  /* 0x000000227b7a7210 */ /* 0x080fe20007fbe0ff */
[----:B------:R-:W-:Y:S01]  /*3550*/  STL [R1+0x6c], R99 ;  /* 0x00006c6301007387 */ /* 0x000fe20000100800 */
[-C--:B------:R-:W-:Y:S01]  /*3560*/  LEA.HI.X.SX32 R145, R120, R35.reuse, 0x2, P6 ;  /* 0x0000002378917211 */ /* 0x080fe200030f16ff */
[----:B------:R-:W-:Y:S01]  /*3570*/  IMAD R120, R16, 0xd4, RZ ;  /* 0x000000d410787824 */ /* 0x000fe200078e02ff */
[----:B------:R-:W-:Y:S01]  /*3580*/  IADD3 R130, P6, R131, R34, RZ ;  /* 0x0000002283827210 */ /* 0x000fe20007fde0ff */
[----:B------:R2:W-:Y:S01]  /*3590*/  STL [R1+0x68], R19 ;  /* 0x0000681301007387 */ /* 0x0005e20000100800 */
[----:B------:R-:W-:-:S02]  /*35a0*/  LEA.HI.X.SX32 R123, R118, R35, 0x2, P5 ;  /* 0x00000023767b7211 */ /* 0x000fc400028f16ff */
[-C--:B------:R-:W-:Y:S01]  /*35b0*/  IADD3 R118, P5, R119, R34.reuse, RZ ;  /* 0x0000002277767210 */ /* 0x080fe20007fbe0ff */
[----:B------:R-:W-:Y:S01]  /*35c0*/  STL [R1+0x60], R23 ;  /* 0x0000601701007387 */ /* 0x000fe20000100800 */
[-C--:B------:R-:W-:Y:S02]  /*35d0*/  LEA.HI.X.SX32 R131, R106, R35.reuse, 0x2, P6 ;  /* 0x000000236a837211 */ /* 0x080fe400030f16ff */
[-C--:B------:R-:W-:Y:S01]  /*35e0*/  IADD3 R106, P6, R107, R34.reuse, RZ ;  /* 0x000000226b6a7210 */ /* 0x080fe20007fde0ff */
[----:B------:R-:W-:Y:S01]  /*35f0*/  STL [R1+0x5c], R22 ;  /* 0x00005c1601007387 */ /* 0x000fe20000100800 */
[-C--:B------:R-:W-:Y:S02]  /*3600*/  LEA.HI.X.SX32 R119, R94, R35.reuse, 0x2, P5 ;  /* 0x000000235e777211 */ /* 0x080fe400028f16ff */
[----:B------:R-:W-:Y:S01]  /*3610*/  IADD3 R94, P5, R95, R34, RZ ;  /* 0x000000225f5e7210 */ /* 0x000fe20007fbe0ff */
[----:B------:R-:W-:Y:S01]  /*3620*/  STL [R1+0x50], R18 ;  /* 0x0000501201007387 */ /* 0x000fe20000100800 */
[----:B------:R-:W-:-:S02]  /*3630*/  LEA.HI.X.SX32 R107, R114, R35, 0x2, P6 ;  /* 0x00000023726b7211 */ /* 0x000fc400030f16ff */
[-C--:B------:R-:W-:Y:S01]  /*3640*/  IADD3 R114, P6, R115, R34.reuse, RZ ;  /* 0x0000002273727210 */ /* 0x080fe20007fde0ff */
[----:B------:R4:W-:Y:S01]  /*3650*/  STL [R1+0x4c], R5 ;  /* 0x00004c0501007387 */ /* 0x0009e20000100800 */
[-C--:B------:R-:W-:Y:S02]  /*3660*/  LEA.HI.X.SX32 R95, R112, R35.reuse, 0x2, P5 ;  /* 0x00000023705f7211 */ /* 0x080fe400028f16ff */
[-C--:B------:R-:W-:Y:S02]  /*3670*/  IADD3 R112, P5, R113, R34.reuse, RZ ;  /* 0x0000002271707210 */ /* 0x080fe40007fbe0ff */
[-C--:B------:R-:W-:Y:S02]  /*3680*/  LEA.HI.X.SX32 R115, R116, R35.reuse, 0x2, P6 ;  /* 0x0000002374737211 */ /* 0x080fe400030f16ff */
[----:B------:R-:W-:Y:S02]  /*3690*/  IADD3 R116, P6, R117, R34, RZ ;  /* 0x0000002275747210 */ /* 0x000fe40007fde0ff */
[----:B------:R-:W-:-:S02]  /*36a0*/  LEA.HI.X.SX32 R113, R105, R35, 0x2, P5 ;  /* 0x0000002369717211 */ /* 0x000fc400028f16ff */
[-C--:B------:R-:W-:Y:S02]  /*36b0*/  IADD3 R104, P5, R104, R34.reuse, RZ ;  /* 0x0000002268687210 */ /* 0x080fe40007fbe0ff */
[-C--:B------:R-:W-:Y:S01]  /*36c0*/  LEA.HI.X.SX32 R117, R132, R35.reuse, 0x2, P6 ;  /* 0x0000002384757211 */ /* 0x080fe200030f16ff */
[----:B------:R-:W-:Y:S01]  /*36d0*/  IMAD R132, R16, 0xdc, RZ ;  /* 0x000000dc10847824 */ /* 0x000fe200078e02ff */
[-C--:B------:R-:W-:Y:S02]  /*36e0*/  IADD3 R30, P6, R31, R34.reuse, RZ ;  /* 0x000000221f1e7210 */ /* 0x080fe40007fde0ff */
[-C--:B------:R-:W-:Y:S02]  /*36f0*/  LEA.HI.X.SX32 R105, R151, R35.reuse, 0x2, P5 ;  /* 0x0000002397697211 */ /* 0x080fe400028f16ff */
[-C--:B------:R-:W-:Y:S02]  /*3700*/  IADD3 R212, P5, R212, R34.reuse, RZ ;  /* 0x00000022d4d47210 */ /* 0x080fe40007fbe0ff */
[----:B------:R-:W-:Y:S01]  /*3710*/  LEA.HI.X.SX32 R31, R126, R35, 0x2, P6 ;  /* 0x000000237e1f7211 */ /* 0x000fe200030f16ff */
[C---:B------:R-:W-:Y:S01]  /*3720*/  IMAD R126, R16.reuse, 0xe0, RZ ;  /* 0x000000e0107e7824 */ /* 0x040fe200078e02ff */
[----:B------:R-:W-:-:S02]  /*3730*/  LEA R214, P6, R16, R34, 0x7 ;  /* 0x0000002210d67211 */ /* 0x000fc400078c38ff */
[-C--:B------:R-:W-:Y:S02]  /*3740*/  LEA.HI.X.SX32 R213, R143, R35.reuse, 0x2, P5 ;  /* 0x000000238fd57211 */ /* 0x080fe400028f16ff */
[-C--:B------:R-:W-:Y:S02]  /*3750*/  IADD3 R208, P5, R208, R34.reuse, RZ ;  /* 0x00000022d0d07210 */ /* 0x080fe40007fbe0ff */
[-C--:B------:R-:W-:Y:S02]  /*3760*/  LEA.HI.X.SX32 R215, R147, R35.reuse, 0x2, P6 ;  /* 0x0000002393d77211 */ /* 0x080fe400030f16ff */
[-C--:B------:R-:W-:Y:S02]  /*3770*/  IADD3 R210, P6, R210, R34.reuse, RZ ;  /* 0x00000022d2d27210 */ /* 0x080fe40007fde0ff */
[----:B------:R-:W-:Y:S01]  /*3780*/  LEA.HI.X.SX32 R209, R141, R35, 0x2, P5 ;  /* 0x000000238dd17211 */ /* 0x000fe200028f16ff */
[----:B------:R5:W-:Y:S01]  /*3790*/  LDGSTS.E [R29+0x4000], desc[UR16][R214.64], !P4 ;  /* 0x04000000d61d7fae */ /* 0x000be2000e121850 */
[----:B------:R-:W-:-:S02]  /*37a0*/  IADD3 R176, P5, R176, R34, RZ ;  /* 0x00000022b0b07210 */ /* 0x000fc40007fbe0ff */
[-C--:B------:R-:W-:Y:S01]  /*37b0*/  LEA.HI.X.SX32 R211, R124, R35.reuse, 0x2, P6 ;  /* 0x000000237cd37211 */ /* 0x080fe200030f16ff */
[----:B------:R-:W-:Y:S01]  /*37c0*/  IMAD R124, R16, 0xe4, RZ ;  /* 0x000000e4107c7824 */ /* 0x000fe200078e02ff */
[-C--:B------:R-:W-:Y:S02]  /*37d0*/  IADD3 R198, P6, R198, R34.reuse, RZ ;  /* 0x00000022c6c67210 */ /* 0x080fe40007fde0ff */
[-C--:B------:R-:W-:Y:S02]  /*37e0*/  LEA.HI.X.SX32 R177, R133, R35.reuse, 0x2, P5 ;  /* 0x0000002385b17211 */ /* 0x080fe400028f16ff */
[-C--:B------:R-:W-:Y:S02]  /*37f0*/  IADD3 R192, P5, R192, R34.reuse, RZ ;  /* 0x00000022c0c07210 */ /* 0x080fe40007fbe0ff */
[----:B------:R-:W-:Y:S02]  /*3800*/  LEA.HI.X.SX32 R199, R137, R35, 0x2, P6 ;  /* 0x0000002389c77211 */ /* 0x000fe400030f16ff */
[----:B------:R-:W-:-:S02]  /*3810*/  IADD3 R188, P6, R188, R34, RZ ;  /* 0x00000022bcbc7210 */ /* 0x000fc40007fde0ff */
[-C--:B------:R-:W-:Y:S02]  /*3820*/  LEA.HI.X.SX32 R193, R129, R35.reuse, 0x2, P5 ;  /* 0x0000002381c17211 */ /* 0x080fe400028f16ff */
[-C--:B------:R-:W-:Y:S02]  /*3830*/  IADD3 R194, P5, R194, R34.reuse, RZ ;  /* 0x00000022c2c27210 */ /* 0x080fe40007fbe0ff */
[-C--:B------:R-:W-:Y:S01]  /*3840*/  LEA.HI.X.SX32 R189, R110, R35.reuse, 0x2, P6 ;  /* 0x000000236ebd7211 */ /* 0x080fe200030f16ff */
[----:B------:R-:W-:Y:S01]  /*3850*/  IMAD R110, R16, 0xe8, RZ ;  /* 0x000000e8106e7824 */ /* 0x000fe200078e02ff */
[-C--:B------:R-:W-:Y:S02]  /*3860*/  IADD3 R172, P6, R172, R34.reuse, RZ ;  /* 0x00000022acac7210 */ /* 0x080fe40007fde0ff */
[----:B------:R-:W-:Y:S02]  /*3870*/  LEA.HI.X.SX32 R195, R125, R35, 0x2, P5 ;  /* 0x000000237dc37211 */ /* 0x000fe400028f16ff */
[----:B------:R-:W-:-:S02]  /*3880*/  IADD3 R150, P5, R150, R34, RZ ;  /* 0x0000002296967210 */ /* 0x000fc40007fbe0ff */
[-C--:B------:R-:W-:Y:S02]  /*3890*/  LEA.HI.X.SX32 R173, R127, R35.reuse, 0x2, P6 ;  /* 0x000000237fad7211 */ /* 0x080fe400030f16ff */
[-C--:B------:R-:W-:Y:S02]  /*38a0*/  IADD3 R186, P6, R186, R34.reuse, RZ ;  /* 0x00000022baba7210 */ /* 0x080fe40007fde0ff */
[-C--:B------:R-:W-:Y:S02]  /*38b0*/  LEA.HI.X.SX32 R151, R121, R35.reuse, 0x2, P5 ;  /* 0x0000002379977211 */ /* 0x080fe400028f16ff */
[-C--:B------:R-:W-:Y:S02]  /*38c0*/  IADD3 R166, P5, R166, R34.reuse, RZ ;  /* 0x00000022a6a67210 */ /* 0x080fe40007fbe0ff */
        /* <DEDUP_REMOVED lines=10> */
[-C--:B------:R-:W-:Y:S01]  /*3970*/  LEA.HI.X.SX32 R171, R21, R35.reuse, 0x2, P6 ;  /* 0x0000002315ab7211 */ /* 0x080fe200030f16ff */
[----:B-1----:R-:W-:Y:S01]  /*3980*/  IMAD R21, R16, 0x3d, RZ ;  /* 0x0000003d10157824 */ /* 0x002fe200078e02ff */
        /* <DEDUP_REMOVED lines=9> */
[----:B---3--:R-:W-:Y:S01]  /*3a20*/  IMAD R20, R16, 0x3e, RZ ;  /* 0x0000003e10147824 */ /* 0x008fe200078e02ff */
[-C--:B------:R-:W-:Y:S02]  /*3a30*/  IADD3 R136, P6, R136, R34.reuse, RZ ;  /* 0x0000002288887210 */ /* 0x080fe40007fde0ff */
[----:B------:R-:W-:Y:S02]  /*3a40*/  LEA.HI.X.SX32 R121, R99, R35, 0x2, P5 ;  /* 0x0000002363797211 */ /* 0x000fe400028f16ff */
[----:B------:R-:W-:-:S02]  /*3a50*/  IADD3 R132, P5, R132, R34, RZ ;  /* 0x0000002284847210 */ /* 0x000fc40007fbe0ff */
[-C--:B------:R-:W-:Y:S01]  /*3a60*/  LEA.HI.X.SX32 R137, R98, R35.reuse, 0x2, P6 ;  /* 0x0000002362897211 */ /* 0x080fe200030f16ff */
[----:B------:R-:W-:Y:S01]  /*3a70*/  IMAD R98, R16, 0xf8, RZ ;  /* 0x000000f810627824 */ /* 0x000fe200078e02ff */
[-C--:B------:R-:W-:Y:S02]  /*3a80*/  IADD3 R140, P6, R140, R34.reuse, RZ ;  /* 0x000000228c8c7210 */ /* 0x080fe40007fde0ff */
[-C--:B------:R-:W-:Y:S02]  /*3a90*/  LEA.HI.X.SX32 R133, R23, R35.reuse, 0x2, P5 ;  /* 0x0000002317857211 */ /* 0x080fe400028f16ff */
[-C--:B------:R-:W-:Y:S02]  /*3aa0*/  IADD3 R124, P5, R124, R34.reuse, RZ ;  /* 0x000000227c7c7210 */ /* 0x080fe40007fbe0ff */
[----:B------:R-:W-:Y:S01]  /*3ab0*/  LEA.HI.X.SX32 R141, R19, R35, 0x2, P6 ;  /* 0x00000023138d7211 */ /* 0x000fe200030f16ff */
[----:B--2---:R-:W-:Y:S01]  /*3ac0*/  IMAD R19, R16, 0x3f, RZ ;  /* 0x0000003f10137824 */ /* 0x004fe200078e02ff */
[----:B------:R-:W-:-:S02]  /*3ad0*/  IADD3 R126, P6, R126, R34, RZ ;  /* 0x000000227e7e7210 */ /* 0x000fc40007fde0ff */
[-C--:B------:R-:W-:Y:S02]  /*3ae0*/  LEA.HI.X.SX32 R125, R22, R35.reuse, 0x2, P5 ;  /* 0x00000023167d7211 */ /* 0x080fe400028f16ff */
[-C--:B------:R-:W-:Y:S02]  /*3af0*/  IADD3 R108, P5, R108, R34.reuse, RZ ;  /* 0x000000226c6c7210 */ /* 0x080fe40007fbe0ff */
[-C--:B------:R-:W-:Y:S01]  /*3b00*/  LEA.HI.X.SX32 R127, R90, R35.reuse, 0x2, P6 ;  /* 0x000000235a7f7211 */ /* 0x080fe200030f16ff */
[----:B------:R-:W-:Y:S01]  /*3b10*/  IMAD R90, R16, 0xfc, RZ ;  /* 0x000000fc105a7824 */ /* 0x000fe200078e02ff */
[-C--:B------:R-:W-:Y:S02]  /*3b20*/  IADD3 R110, P6, R110, R34.reuse, RZ ;  /* 0x000000226e6e7210 */ /* 0x080fe40007fde0ff */
[----:B------:R-:W-:Y:S01]  /*3b30*/  LEA.HI.X.SX32 R109, R5, R35, 0x2, P5 ;  /* 0x00000023056d7211 */ /* 0x000fe200028f16ff */
[----:B----4-:R-:W-:Y:S01]  /*3b40*/  VIADD R5, R6, 0xffffffdd ;  /* 0xffffffdd06057836 */ /* 0x010fe20000000000 */
[----:B------:R-:W-:-:S02]  /*3b50*/  IADD3 R102, P5, R102, R34, RZ ;  /* 0x0000002266667210 */ /* 0x000fc40007fbe0ff */
[-C--:B------:R-:W-:Y:S01]  /*3b60*/  LEA.HI.X.SX32 R111, R18, R35.reuse, 0x2, P6 ;  /* 0x00000023126f7211 */ /* 0x080fe200030f16ff */
[----:B------:R-:W-:Y:S01]  /*3b70*/  VIADD R18, R6, 0xffffffde ;  /* 0xffffffde06127836 */ /* 0x000fe20000000000 */
[-C--:B------:R-:W-:Y:S02]  /*3b80*/  IADD3 R100, P6, R100, R34.reuse, RZ ;  /* 0x0000002264647210 */ /* 0x080fe40007fde0ff */
[-C--:B------:R-:W-:Y:S01]  /*3b90*/  LEA.HI.X.SX32 R103, R21, R35.reuse, 0x2, P5 ;  /* 0x0000002315677211 */ /* 0x080fe200028f16ff */
[----:B------:R-:W-:Y:S01]  /*3ba0*/  VIADD R21, R2, UR8 ;  /* 0x0000000802157c36 */ /* 0x000fe20008000000 */
[----:B------:R-:W-:Y:S02]  /*3bb0*/  IADD3 R90, P5, R90, R34, RZ ;  /* 0x000000225a5a7210 */ /* 0x000fe40007fbe0ff */
[-C--:B------:R-:W-:Y:S02]  /*3bc0*/  LEA.HI.X.SX32 R101, R91, R35.reuse, 0x2, P6 ;  /* 0x000000235b657211 */ /* 0x080fe400030f16ff */
[----:B------:R-:W-:-:S02]  /*3bd0*/  LEA.HI.X.SX32 R91, R19, R35, 0x2, P5 ;  /* 0x00000023135b7211 */ /* 0x000fc400028f16ff */
[----:B------:R-:W-:Y:S01]  /*3be0*/  ISETP.GE.U32.AND P5, PT, R5, 0x7fffff9e, PT ;  /* 0x7fffff9e0500780c */ /* 0x000fe20003fa6070 */
[----:B------:R-:W-:Y:S01]  /*3bf0*/  VIADD R5, R6, 0xffffffdc ;  /* 0xffffffdc06057836 */ /* 0x000fe20000000000 */
[----:B------:R-:W-:Y:S01]  /*3c00*/  IADD3 R98, P6, R98, R34, RZ ;  /* 0x0000002262627210 */ /* 0x000fe20007fde0ff */
[----:B------:R-:W1:Y:S03]  /*3c10*/  LDC R19, c[0x0][0x230] ;  /* 0x00008c00ff137b82 */ /* 0x000e660000000800 */
[----:B------:R-:W-:Y:S01]  /*3c20*/  ISETP.GE.U32.AND P0, PT, R5, 0x7fffff9d, PT ;  /* 0x7fffff9d0500780c */ /* 0x000fe20003f06070 */
[----:B------:R-:W-:Y:S01]  /*3c30*/  VIADD R5, R6, 0xfffffffb ;  /* 0xfffffffb06057836 */ /* 0x000fe20000000000 */
[----:B------:R-:W-:Y:S02]  /*3c40*/  LEA.HI.X.SX32 R99, R20, R35, 0x2, P6 ;  /* 0x0000002314637211 */ /* 0x000fe400030f16ff */
[----:B------:R-:W-:Y:S01]  /*3c50*/  ISETP.GE.U32.AND P6, PT, R18, 0x7fffff9f, PT ;  /* 0x7fffff9f1200780c */ /* 0x000fe20003fc6070 */
[----:B------:R-:W2:Y:S01]  /*3c60*/  LDC R20, c[0x0][0x230] ;  /* 0x00008c00ff147b82 */ /* 0x000ea20000000800 */
[----:B------:R-:W-:Y:S01]  /*3c70*/  ISETP.GE.U32.AND P2, PT, R5, 0x7fffffbc, PT ;  /* 0x7fffffbc0500780c */ /* 0x000fe20003f46070 */
[----:B------:R-:W-:Y:S01]  /*3c80*/  VIADD R5, R6, 0xfffffffa ;  /* 0xfffffffa06057836 */ /* 0x000fe20000000000 */
[----:B------:R-:W-:-:S04]  /*3c90*/  LOP3.LUT R18, R3, 0x10, RZ, 0x3c, !PT ;  /* 0x0000001003127812 */ /* 0x000fc800078e3cff */
[----:B------:R-:W-:Y:S01]  /*3ca0*/  ISETP.GE.U32.AND P1, PT, R5, 0x7fffffbb, PT ;  /* 0x7fffffbb0500780c */ /* 0x000fe20003f26070 */
[----:B------:R-:W-:Y:S02]  /*3cb0*/  VIADD R5, R6, 0xfffffff9 ;  /* 0xfffffff906057836 */ /* 0x000fe40000000000 */
[----:B------:R-:W-:Y:S01]  /*3cc0*/  VIADD R28, R18, UR8 ;  /* 0x00000008121c7c36 */ /* 0x000fe20008000000 */
[----:B------:R-:W-:Y:S01]  /*3cd0*/  LOP3.LUT R18, R3, 0x20, RZ, 0x3c, !PT ;  /* 0x0000002003127812 */ /* 0x000fe200078e3cff */
[----:B------:R3:W-:Y:S01]  /*3ce0*/  LDGSTS.E [R29+0x4004], desc[UR16][R212.64], !P6 ;  /* 0x04004000d41d7fae */ /* 0x0007e2000f121850 */
[----:B------:R-:W-:Y:S01]  /*3cf0*/  ISETP.GE.U32.AND P3, PT, R5, 0x7fffffba, PT ;  /* 0x7fffffba0500780c */ /* 0x000fe20003f66070 */
[----:B------:R-:W-:Y:S02]  /*3d00*/  VIADD R5, R6, 0xfffffff8 ;  /* 0xfffffff806057836 */ /* 0x000fe40000000000 */
[----:B------:R4:W-:Y:S01]  /*3d10*/  LDGSTS.E [R29+0x4008], desc[UR16][R210.64], !P5 ;  /* 0x04008000d21d7fae */ /* 0x0009e2000e921850 */
[----:B------:R-:W-:Y:S01]  /*3d20*/  VIADD R27, R18, UR8 ;  /* 0x00000008121b7c36 */ /* 0x000fe20008000000 */
[----:B------:R-:W-:-:S02]  /*3d30*/  LOP3.LUT R18, R3, 0x30, RZ, 0x3c, !PT ;  /* 0x0000003003127812 */ /* 0x000fc400078e3cff */
[----:B------:R-:W-:Y:S01]  /*3d40*/  ISETP.GE.U32.AND P4, PT, R5, 0x7fffffb9, PT ;  /* 0x7fffffb90500780c */ /* 0x000fe20003f86070 */
[----:B------:R-:W-:Y:S01]  /*3d50*/  VIADD R5, R6, 0xffffffdb ;  /* 0xffffffdb06057836 */ /* 0x000fe20000000000 */
[----:B------:R4:W-:Y:S01]  /*3d60*/  LDGSTS.E [R29+0x400c], desc[UR16][R208.64], !P0 ;  /* 0x0400c000d01d7fae */ /* 0x0009e2000c121850 */
[----:B------:R-:W-:Y:S01]  /*3d70*/  VIADD R25, R18, UR8 ;  /* 0x0000000812197c36 */ /* 0x000fe20008000000 */
[----:B------:R-:W-:Y:S02]  /*3d80*/  LOP3.LUT R18, R3, 0x40, RZ, 0x3c, !PT ;  /* 0x0000004003127812 */ /* 0x000fe400078e3cff */
[----:B------:R-:W-:Y:S01]  /*3d90*/  ISETP.GE.U32.AND P6, PT, R5, 0x7fffff9c, PT ;  /* 0x7fffff9c0500780c */ /* 0x000fe20003fc6070 */
[----:B------:R-:W-:Y:S01]  /*3da0*/  VIADD R5, R6, 0xffffffda ;  /* 0xffffffda06057836 */ /* 0x000fe20000000000 */
[----:B------:R4:W-:Y:S01]  /*3db0*/  LDGSTS.E [R28], desc[UR16][R206.64], !P2 ;  /* 0x00000000ce1c7fae */ /* 0x0009e2000d121850 */
        /* <DEDUP_REMOVED lines=9> */
[----:B------:R4:W-:Y:S01]  /*3e50*/  LDGSTS.E [R28+0x8], desc[UR16][R202.64], !P3 ;  /* 0x00008000ca1c7fae */ /* 0x0009e2000d921850 */
[----:B------:R-:W-:Y:S01]  /*3e60*/  VIADD R23, R18, UR8 ;  /* 0x0000000812177c36 */ /* 0x000fe20008000000 */
[----:B------:R-:W-:-:S02]  /*3e70*/  LOP3.LUT R18, R3, 0x70, RZ, 0x3c, !PT ;  /* 0x0000007003127812 */ /* 0x000fc400078e3cff */
[----:B------:R-:W-:Y:S01]  /*3e80*/  ISETP.GE.U32.AND P2, PT, R5, 0x7fffff99, PT ;  /* 0x7fffff990500780c */ /* 0x000fe20003f46070 */
[----:B------:R-:W-:Y:S01]  /*3e90*/  VIADD R5, R6, 0xfffffff7 ;  /* 0xfffffff706057836 */ /* 0x000fe20000000000 */
[----:B------:R4:W-:Y:S01]  /*3ea0*/  LDGSTS.E [R28+0xc], desc[UR16][R200.64], !P4 ;  /* 0x0000c000c81c7fae */ /* 0x0009e2000e121850 */
[----:B------:R-:W-:-:S03]  /*3eb0*/  VIADD R22, R18, UR8 ;  /* 0x0000000812167c36 */ /* 0x000fc60008000000 */
[----:B------:R-:W-:Y:S01]  /*3ec0*/  ISETP.GE.U32.AND P1, PT, R5, 0x7fffffb8, PT ;  /* 0x7fffffb80500780c */ /* 0x000fe20003f26070 */
[C---:B------:R-:W-:Y:S01]  /*3ed0*/  VIADD R5, R6.reuse, 0xfffffff6 ;  /* 0xfffffff606057836 */ /* 0x040fe20000000000 */
[----:B------:R4:W-:Y:S04]  /*3ee0*/  LDGSTS.E [R28+0x4000], desc[UR16][R198.64], !P6 ;  /* 0x04000000c61c7fae */ /* 0x0009e8000f121850 */
        /* <DEDUP_REMOVED lines=11> */
[----:B------:R4:W-:Y:S04]  /*3fa0*/  LDGSTS.E [R27], desc[UR16][R178.64], !P1 ;  /* 0x00000000b21b7fae */ /* 0x0009e8000c921850 */
        /* <DEDUP_REMOVED lines=121> */
[----:B------:R-:W-:Y:S01]  /*4740*/  VIADD R5, R6, 0xffffffc1 ;  /* 0xffffffc106057836 */ /* 0x000fe20000000000 */
[----:B------:R4:W-:Y:S01]  /*4750*/  LDGSTS.E [R22+0x4], desc[UR16][R112.64], !P2 ;  /* 0x0000400070167fae */ /* 0x0009e2000d121850 */
[----:B------:R-:W-:-:S03]  /*4760*/  ISETP.GT.AND P2, PT, R154, 0x3f, PT ;  /* 0x0000003f9a00780c */ /* 0x000fc60003f44270 */
[----:B------:R-:W-:Y:S01]  /*4770*/  ISETP.GE.U32.AND P5, PT, R5, 0x7fffff82, PT ;  /* 0x7fffff820500780c */ /* 0x000fe20003fa6070 */
[----:B------:R-:W-:Y:S01]  /*4780*/  VIADD R5, R6, 0xffffffc0 ;  /* 0xffffffc006057836 */ /* 0x000fe20000000000 */
[----:B------:R4:W-:Y:S04]  /*4790*/  LDGSTS.E [R22+0x8], desc[UR16][R30.64], !P1 ;  /* 0x000080001e167fae */ /* 0x0009e8000c921850 */
[C---:B------:R-:W-:Y:S01]  /*47a0*/  ISETP.GE.AND P0, PT, R244.reuse, R5, PT ;  /* 0x00000005f400720c */ /* 0x040fe20003f06270 */
[----:B------:R4:W-:Y:S03]  /*47b0*/  LDGSTS.E [R22+0xc], desc[UR16][R104.64], !P3 ;  /* 0x0000c00068167fae */ /* 0x0009e6000d921850 */
[----:B------:R-:W-:Y:S01]  /*47c0*/  SEL R18, RZ, 0x4, P0 ;  /* 0x00000004ff127807 */ /* 0x000fe20000000000 */
[----:B------:R4:W-:Y:S01]  /*47d0*/  LDGSTS.E [R22+0x4000], desc[UR16][R100.64], !P4 ;  /* 0x0400000064167fae */ /* 0x0009e2000e121850 */
[----:B------:R-:W-:-:S02]  /*47e0*/  ISETP.GE.AND P0, PT, R244, R6, PT ;  /* 0x00000006f400720c */ /* 0x000fc40003f06270 */
[----:B------:R-:W-:Y:S01]  /*47f0*/  SEL R6, RZ, 0x4, !P2 ;  /* 0x00000004ff067807 */ /* 0x000fe20005000000 */
[----:B------:R4:W-:Y:S01]  /*4800*/  LDGSTS.E [R22+0x4004], desc[UR16][R102.64], !P6 ;  /* 0x0400400066167fae */ /* 0x0009e2000f121850 */
[----:B------:R-:W-:Y:S02]  /*4810*/  ISETP.GT.AND P2, PT, R154, 0x7f, PT ;  /* 0x0000007f9a00780c */ /* 0x000fe40003f44270 */
[----:B------:R-:W-:Y:S01]  /*4820*/  SEL R6, R6, RZ, !P0 ;  /* 0x000000ff06067207 */ /* 0x000fe20004000000 */
[----:B------:R4:W-:Y:S01]  /*4830*/  LDGSTS.E [R22+0x4008], desc[UR16][R98.64], !P5 ;  /* 0x0400800062167fae */ /* 0x0009e2000e921850 */
[----:B------:R-:W-:Y:S01]  /*4840*/  ISETP.GE.U32.AND P0, PT, R5, 0x7fffff81, PT ;  /* 0x7fffff810500780c */ /* 0x000fe20003f06070 */
[----:B-1----:R-:W-:Y:S01]  /*4850*/  VIADD R5, R19, 0xffffffbf ;  /* 0xffffffbf13057836 */ /* 0x002fe20000000000 */
[----:B------:R-:W-:Y:S01]  /*4860*/  SEL R18, R18, RZ, P2 ;  /* 0x000000ff12127207 */ /* 0x000fe20001000000 */
[----:B------:R-:W1:Y:S01]  /*4870*/  LDC R19, c[0x0][0x230] ;  /* 0x00008c00ff137b82 */ /* 0x000e620000000800 */
[----:B------:R-:W-:-:S02]  /*4880*/  ISETP.NE.U32.AND P2, PT, R6, RZ, PT ;  /* 0x000000ff0600720c */ /* 0x000fc40003f45070 */
[----:B------:R-:W-:Y:S02]  /*4890*/  ISETP.GE.U32.AND P3, PT, R5, 0x7fffff80, PT ;  /* 0x7fffff800500780c */ /* 0x000fe40003f66070 */
[----:B------:R-:W-:-:S03]  /*48a0*/  ISETP.NE.U32.AND P1, PT, R18, RZ, PT ;  /* 0x000000ff1200720c */ /* 0x000fc60003f25070 */
[----:B------:R-:W5:Y:S02]  /*48b0*/  LDC R5, c[0x0][0x230] ;  /* 0x00008c00ff057b82 */ /* 0x000f640000000800 */
[----:B------:R4:W-:Y:S04]  /*48c0*/  LDGSTS.E [R22+0x400c], desc[UR16][R90.64], !P0 ;  /* 0x0400c0005a167fae */ /* 0x0009e8000c121850 */
[----:B------:R-:W0:Y:S02]  /*48d0*/  LDGDEPBAR ;  /* 0x00000000000079af */ /* 0x000e240000000000 */
[----:B------:R-:W3:Y:S02]  /*48e0*/  LDC R6, c[0x0][0x230] ;  /* 0x00008c00ff067b82 */ /* 0x000ee40000000800 */
[----:B------:R-:W-:Y:S04]  /*48f0*/  LDGSTS.E [R21+0x28000], desc[UR16][R96.64], P2 ;  /* 0x2800000060157fae */ /* 0x000fe80009121850 */
[----:B------:R-:W-:Y:S02]  /*4900*/  LDGSTS.E [R21+0x28400], desc[UR16][R92.64], P2 ;  /* 0x284000005c157fae */ /* 0x000fe40009121850 */
[----:B------:R-:W2:Y:S02]  /*4910*/  LDC R18, c[0x0][0x230] ;  /* 0x00008c00ff127b82 */ /* 0x000ea40000000800 */
[----:B------:R-:W-:Y:S04]  /*4920*/  LDGSTS.E [R21+0x28800], desc[UR16][R88.64], P2 ;  /* 0x2880000058157fae */ /* 0x000fe80009121850 */
[----:B------:R-:W-:Y:S01]  /*4930*/  LDGSTS.E [R21+0x28c00], desc[UR16][R80.64], P2 ;  /* 0x28c0000050157fae */ /* 0x000fe20009121850 */
[----:B-----5:R-:W-:-:S03]  /*4940*/  VIADD R5, R5, 0xffffffbe ;  /* 0xffffffbe05057836 */ /* 0x020fc60000000000 */
[----:B------:R-:W-:Y:S02]  /*4950*/  LDGSTS.E [R21+0x29000], desc[UR16][R40.64], P2 ;  /* 0x2900000028157fae */ /* 0x000fe40009121850 */
[----:B------:R-:W-:Y:S02]  /*4960*/  ISETP.GE.U32.AND P4, PT, R5, 0x7fffff7f, PT ;  /* 0x7fffff7f0500780c */ /* 0x000fe40003f86070 */
[----:B------:R-:W-:Y:S01]  /*4970*/  LDGSTS.E [R21+0x29400], desc[UR16][R32.64], P2 ;  /* 0x2940000020157fae */ /* 0x000fe20009121850 */
[----:B---3--:R-:W-:Y:S01]  /*4980*/  VIADD R5, R6, 0xffffffbd ;  /* 0xffffffbd06057836 */ /* 0x008fe20000000000 */
[----:B------:R-:W-:Y:S02]  /*4990*/  LOP3.LUT R6, R2, 0x40, RZ, 0x3c, !PT ;  /* 0x0000004002067812 */ /* 0x000fe400078e3cff */
[----:B------:R-:W-:Y:S02]  /*49a0*/  LDGSTS.E [R21+0x29800], desc[UR16][R38.64], P2 ;  /* 0x2980000026157fae */ /* 0x000fe40009121850 */
[----:B------:R-:W-:-:S02]  /*49b0*/  ISETP.GE.U32.AND P6, PT, R5, 0x7fffff7e, PT ;  /* 0x7fffff7e0500780c */ /* 0x000fc40003fc6070 */
[----:B------:R-:W-:Y:S01]  /*49c0*/  LDGSTS.E [R21+0x29c00], desc[UR16][R36.64], P2 ;  /* 0x29c0000024157fae */ /* 0x000fe20009121850 */
[----:B--2---:R-:W-:-:S05]  /*49d0*/  VIADD R5, R18, 0xffffffbc ;  /* 0xffffffbc12057836 */ /* 0x004fca0000000000 */
[----:B------:R-:W-:Y:S01]  /*49e0*/  ISETP.GE.U32.AND P5, PT, R5, 0x7fffff7d, PT ;  /* 0x7fffff7d0500780c */ /* 0x000fe20003fa6070 */
[----:B-1----:R-:W-:Y:S02]  /*49f0*/  VIADD R5, R19, 0xffffff9f ;  /* 0xffffff9f13057836 */ /* 0x002fe40000000000 */
[----:B------:R-:W-:Y:S01]  /*4a00*/  VIADD R19, R6, UR8 ;  /* 0x0000000806137c36 */ /* 0x000fe20008000000 */
[----:B------:R-:W-:Y:S02]  /*4a10*/  LOP3.LUT R6, R2, 0x60, RZ, 0x3c, !PT ;  /* 0x0000006002067812 */ /* 0x000fe400078e3cff */
[----:B------:R-:W-:Y:S01]  /*4a20*/  ISETP.GE.U32.AND P0, PT, R5, 0x7fffff60, PT ;  /* 0x7fffff600500780c */ /* 0x000fe20003f06070 */
[----:B------:R-:W-:Y:S02]  /*4a30*/  VIADD R5, R20, 0xffffff9e ;  /* 0xffffff9e14057836 */ /* 0x000fe40000000000 */
[----:B------:R-:W-:Y:S02]  /*4a40*/  VIADD R20, R236, UR8 ;  /* 0x00000008ec147c36 */ /* 0x000fe40008000000 */
[----:B------:R-:W-:Y:S01]  /*4a50*/  VIADD R18, R6, UR8 ;  /* 0x0000000806127c36 */ /* 0x000fe20008000000 */
[----:B------:R-:W1:Y:S02]  /*4a60*/  LDC R236, c[0x0][0x230] ;  /* 0x00008c00ffec7b82 */ /* 0x000e640000000800 */
[----:B------:R-:W-:Y:S04]  /*4a70*/  LDGSTS.E [R20+0x28100], desc[UR16][R70.64], P2 ;  /* 0x2810000046147fae */ /* 0x000fe80009121850 */
[----:B------:R-:W-:Y:S02]  /*4a80*/  LDGSTS.E [R20+0x28500], desc[UR16][R76.64], P2 ;  /* 0x285000004c147fae */ /* 0x000fe40009121850 */
[----:B------:R-:W2:Y:S02]  /*4a90*/  LDC R6, c[0x0][0x230] ;  /* 0x00008c00ff067b82 */ /* 0x000ea40000000800 */
[----:B------:R-:W-:Y:S04]  /*4aa0*/  LDGSTS.E [R20+0x28900], desc[UR16][R74.64], P2 ;  /* 0x289000004a147fae */ /* 0x000fe80009121850 */
[----:B------:R-:W-:Y:S04]  /*4ab0*/  LDGSTS.E [R20+0x28d00], desc[UR16][R72.64], P2 ;  /* 0x28d0000048147fae */ /* 0x000fe80009121850 */
[----:B------:R-:W-:Y:S04]  /*4ac0*/  LDGSTS.E [R20+0x29100], desc[UR16][R86.64], P2 ;  /* 0x2910000056147fae */ /* 0x000fe80009121850 */
[----:B------:R-:W-:Y:S04]  /*4ad0*/  LDGSTS.E [R20+0x29500], desc[UR16][R84.64], P2 ;  /* 0x2950000054147fae */ /* 0x000fe80009121850 */
[----:B------:R-:W-:Y:S04]  /*4ae0*/  LDGSTS.E [R20+0x29900], desc[UR16][R82.64], P2 ;  /* 0x2990000052147fae */ /* 0x000fe80009121850 */
[----:B------:R-:W-:Y:S01]  /*4af0*/  LDGSTS.E [R20+0x29d00], desc[UR16][R78.64], P2 ;  /* 0x29d000004e147fae */ /* 0x000fe20009121850 */
[----:B--2---:R-:W-:-:S03]  /*4b00*/  VIADD R6, R6, 0xffffff9d ;  /* 0xffffff9d06067836 */ /* 0x004fc60000000000 */
[----:B------:R-:W-:Y:S04]  /*4b10*/  LDGSTS.E [R19+0x28200], desc[UR16][R62.64], P2 ;  /* 0x282000003e137fae */ /* 0x000fe80009121850 */
        /* <DEDUP_REMOVED lines=14> */
[----:B------:R-:W-:Y:S01]  /*4c00*/  LDGSTS.E [R18+0x29f00], desc[UR16][R42.64], P2 ;  /* 0x29f000002a127fae */ /* 0x000fe20009121850 */
[----:B------:R-:W-:Y:S01]  /*4c10*/  ISETP.GE.U32.AND P2, PT, R5, 0x7fffff5f, PT ;  /* 0x7fffff5f0500780c */ /* 0x000fe20003f46070 */
[----:B------:R-:W-:-:S02]  /*4c20*/  IMAD.SHL.U32 R5, R16, 0x40, RZ ;  /* 0x0000004010057824 */ /* 0x000fc400078e00ff */
[----:B------:R-:W0:Y:S02]  /*4c30*/  LDGDEPBAR ;  /* 0x00000000000079af */ /* 0x000e240000000000 */
[C---:B------:R-:W-:Y:S01]  /*4c40*/  IMAD.WIDE R34, R5.reuse, 0x4, R34 ;  /* 0x0000000405227825 */ /* 0x040fe200078e0222 */
[----:B------:R-:W-:Y:S03]  /*4c50*/  BAR.SYNC.DEFER_BLOCKING 0x0 ;  /* 0x0000000000007b1d */ /* 0x000fe60000010000 */
[----:B------:R-:W-:-:S04]  /*4c60*/  IMAD.WIDE R220, R5, 0x4, R220 ;  /* 0x0000000405dc7825 */ /* 0x000fc800078e02dc */
[----:B------:R-:W-:-:S04]  /*4c70*/  IMAD.WIDE R218, R5, 0x4, R218 ;  /* 0x0000000405da7825 */ /* 0x000fc800078e02da */
[----:B------:R-:W-:-:S04]  /*4c80*/  IMAD.WIDE R216, R5, 0x4, R216 ;  /* 0x0000000405d87825 */ /* 0x000fc800078e02d8 */
[----:B------:R-:W-:-:S04]  /*4c90*/  IMAD.WIDE R214, R5, 0x4, R214 ;  /* 0x0000000405d67825 */ /* 0x000fc800078e02d6 */
[----:B------:R-:W-:-:S04]  /*4ca0*/  IMAD.WIDE R212, R5, 0x4, R212 ;  /* 0x0000000405d47825 */ /* 0x000fc800078e02d4 */
[C---:B----4-:R-:W-:Y:S01]  /*4cb0*/  IMAD.WIDE R210, R5.reuse, 0x4, R210 ;  /* 0x0000000405d27825 */ /* 0x050fe200078e02d2 */
[----:B------:R-:W-:Y:S01]  /*4cc0*/  @!PT LDS RZ, [RZ] ;  /* 0x00000000fffff984 */ /* 0x000fe20000000800 */
[----:B------:R-:W-:Y:S01]  /*4cd0*/  @!PT LDS RZ, [RZ] ;  /* 0x00000000fffff984 */ /* 0x000fe20000000800 */
[----:B------:R-:W-:Y:S01]  /*4ce0*/  @!PT LDS RZ, [RZ] ;  /* 0x00000000fffff984 */ /* 0x000fe20000000800 */
[----:B------:R2:W-:Y:S01]  /*4cf0*/  LDGSTS.E [R29+0x8000], desc[UR16][R34.64], !P3 ;  /* 0x08000000221d7fae */ /* 0x0005e2000d921850 */
[----:B------:R-:W-:Y:S02]  /*4d00*/  ISETP.GE.U32.AND P3, PT, R6, 0x7fffff5e, PT ;  /* 0x7fffff5e0600780c */ /* 0x000fe40003f66070 */
[C---:B------:R-:W-:Y:S01]  /*4d10*/  IMAD.WIDE R208, R5.reuse, 0x4, R208 ;  /* 0x0000000405d07825 */ /* 0x040fe200078e02d0 */
[----:B------:R-:W3:Y:S01]  /*4d20*/  LDC R6, c[0x0][0x230] ;  /* 0x00008c00ff067b82 */ /* 0x000ee20000000800 */
[----:B------:R4:W-:Y:S02]  /*4d30*/  LDGSTS.E [R29+0x8004], desc[UR16][R220.64], !P4 ;  /* 0x08004000dc1d7fae */ /* 0x0009e4000e121850 */
[C---:B------:R-:W-:Y:S02]  /*4d40*/  IMAD.WIDE R206, R5.reuse, 0x4, R206 ;  /* 0x0000000405ce7825 */ /* 0x040fe400078e02ce */
[----:B------:R5:W-:Y:S02]  /*4d50*/  LDGSTS.E [R29+0x8008], desc[UR16][R218.64], !P6 ;  /* 0x08008000da1d7fae */ /* 0x000be4000f121850 */
[----:B------:R-:W-:-:S02]  /*4d60*/  IMAD.WIDE R204, R5, 0x4, R204 ;  /* 0x0000000405cc7825 */ /* 0x000fc400078e02cc */
[----:B------:R1:W-:Y:S02]  /*4d70*/  LDGSTS.E [R29+0x800c], desc[UR16][R216.64], !P5 ;  /* 0x0800c000d81d7fae */ /* 0x0003e4000e921850 */
[C---:B------:R-:W-:Y:S02]  /*4d80*/  IMAD.WIDE R202, R5.reuse, 0x4, R202 ;  /* 0x0000000405ca7825 */ /* 0x040fe400078e02ca */
[----:B------:R1:W-:Y:S02]  /*4d90*/  LDGSTS.E [R29+0xc000], desc[UR16][R214.64], !P0 ;  /* 0x0c000000d61d7fae */ /* 0x0003e4000c121850 */
[C---:B------:R-:W-:Y:S02]  /*4da0*/  IMAD.WIDE R200, R5.reuse, 0x4, R200 ;  /* 0x0000000405c87825 */ /* 0x040fe400078e02c8 */
[----:B------:R1:W-:Y:S02]  /*4db0*/  LDGSTS.E [R29+0xc004], desc[UR16][R212.64], !P2 ;  /* 0x0c004000d41d7fae */ /* 0x0003e4000d121850 */
[----:B------:R-:W-:-:S02]  /*4dc0*/  IMAD.WIDE R198, R5, 0x4, R198 ;  /* 0x0000000405c67825 */ /* 0x000fc400078e02c6 */
[----:B------:R1:W-:Y:S02]  /*4dd0*/  LDGSTS.E [R29+0xc008], desc[UR16][R210.64], !P3 ;  /* 0x0c008000d21d7fae */ /* 0x0003e4000d921850 */
[----:B------:R-:W-:-:S04]  /*4de0*/  IMAD.WIDE R176, R5, 0x4, R176 ;  /* 0x0000000405b07825 */ /* 0x000fc800078e02b0 */
[----:B---3--:R-:W-:Y:S02]  /*4df0*/  VIADD R6, R6, 0xffffff9c ;  /* 0xffffff9c06067836 */ /* 0x008fe40000000000 */
[----:B------:R-:W-:-:S03]  /*4e00*/  IMAD.WIDE R188, R5, 0x4, R188 ;  /* 0x0000000405bc7825 */ /* 0x000fc600078e02bc */
[----:B------:R-:W-:Y:S01]  /*4e10*/  ISETP.GE.U32.AND P4, PT, R6, 0x7fffff5d, PT ;  /* 0x7fffff5d0600780c */ /* 0x000fe20003f86070 */
[C---:B------:R-:W-:Y:S01]  /*4e20*/  IMAD.WIDE R192, R5.reuse, 0x4, R192 ;  /* 0x0000000405c07825 */ /* 0x040fe200078e02c0 */
[----:B------:R-:W3:Y:S03]  /*4e30*/  LDC R6, c[0x0][0x230] ;  /* 0x00008c00ff067b82 */ /* 0x000ee60000000800 */
[----:B------:R-:W-:-:S04]  /*4e40*/  IMAD.WIDE R178, R5, 0x4, R178 ;  /* 0x0000000405b27825 */ /* 0x000fc800078e02b2 */
[----:B------:R-:W-:-:S04]  /*4e50*/  IMAD.WIDE R196, R5, 0x4, R196 ;  /* 0x0000000405c47825 */ /* 0x000fc800078e02c4 */
[----:B------:R1:W-:Y:S01]  /*4e60*/  LDGSTS.E [R29+0xc00c], desc[UR16][R208.64], !P4 ;  /* 0x0c00c000d01d7fae */ /* 0x0003e2000e121850 */
[----:B------:R-:W-:-:S04]  /*4e70*/  IMAD.WIDE R184, R5, 0x4, R184 ;  /* 0x0000000405b87825 */ /* 0x000fc800078e02b8 */
[----:B------:R-:W-:-:S04]  /*4e80*/  IMAD.WIDE R190, R5, 0x4, R190 ;  /* 0x0000000405be7825 */ /* 0x000fc800078e02be */
        /* <DEDUP_REMOVED lines=70> */
[C---:B--2---:R-:W-:Y:S01]  /*52f0*/  IMAD.WIDE R34, R5.reuse, 0x4, R34 ;  /* 0x0000000405227825 */ /* 0x044fe200078e0222 */
[----:B------:R-:W2:Y:S03]  /*5300*/  LDC R6, c[0x0][0x230] ;  /* 0x00008c00ff067b82 */ /* 0x000ea60000000800 */
[----:B----4-:R-:W-:-:S04]  /*5310*/  IMAD.WIDE R220, R5, 0x4, R220 ;  /* 0x0000000405dc7825 */ /* 0x010fc800078e02dc */
[----:B-----5:R-:W-:-:S04]  /*5320*/  IMAD.WIDE R218, R5, 0x4, R218 ;  /* 0x0000000405da7825 */ /* 0x020fc800078e02da */
[----:B------:R3:W-:Y:S01]  /*5330*/  LDGSTS.E [R28+0xc008], desc[UR16][R188.64], !P6 ;  /* 0x0c008000bc1c7fae */ /* 0x0007e2000f121850 */
[----:B-1----:R-:W-:-:S04]  /*5340*/  IMAD.WIDE R216, R5, 0x4, R216 ;  /* 0x0000000405d87825 */ /* 0x002fc800078e02d8 */
[----:B------:R-:W-:-:S04]  /*5350*/  IMAD.WIDE R214, R5, 0x4, R214 ;  /* 0x0000000405d67825 */ /* 0x000fc800078e02d6 */
[----:B------:R-:W-:-:S04]  /*5360*/  IMAD.WIDE R212, R5, 0x4, R212 ;  /* 0x0000000405d47825 */ /* 0x000fc800078e02d4 */
[----:B--2---:R-:W-:Y:S02]  /*5370*/  VIADD R6, R6, 0xffffff98 ;  /* 0xffffff9806067836 */ /* 0x004fe40000000000 */
[----:B------:R-:W-:-:S03]  /*5380*/  IMAD.WIDE R210, R5, 0x4, R210 ;  /* 0x0000000405d27825 */ /* 0x000fc600078e02d2 */
[----:B------:R-:W-:Y:S01]  /*5390*/  ISETP.GE.U32.AND P5, PT, R6, 0x7fffff59, PT ;  /* 0x7fffff590600780c */ /* 0x000fe20003fa6070 */
[C---:B------:R-:W-:Y:S01]  /*53a0*/  IMAD.WIDE R208, R5.reuse, 0x4, R208 ;  /* 0x0000000405d07825 */ /* 0x040fe200078e02d0 */
[----:B------:R-:W1:Y:S03]  /*53b0*/  LDC R6, c[0x0][0x230] ;  /* 0x00008c00ff067b82 */ /* 0x000e660000000800 */
[----:B------:R-:W-:-:S04]  /*53c0*/  IMAD.WIDE R206, R5, 0x4, R206 ;  /* 0x0000000405ce7825 */ /* 0x000fc800078e02ce */
[----:B------:R-:W-:-:S04]  /*53d0*/  IMAD.WIDE R204, R5, 0x4, R204 ;  /* 0x0000000405cc7825 */ /* 0x000fc800078e02cc */
[----:B------:R2:W-:Y:S01]  /*53e0*/  LDGSTS.E [R28+0xc00c], desc[UR16][R192.64], !P5 ;  /* 0x0c00c000c01c7fae */ /* 0x0005e2000e921850 */
[----:B------:R-:W-:-:S04]  /*53f0*/  IMAD.WIDE R202, R5, 0x4, R202 ;  /* 0x0000000405ca7825 */ /* 0x000fc800078e02ca */
[----:B------:R-:W-:-:S04]  /*5400*/  IMAD.WIDE R200, R5, 0x4, R200 ;  /* 0x0000000405c87825 */ /* 0x000fc800078e02c8 */
[----:B------:R-:W-:-:S04]  /*5410*/  IMAD.WIDE R198, R5, 0x4, R198 ;  /* 0x0000000405c67825 */ /* 0x000fc800078e02c6 */
[----:B-1----:R-:W-:Y:S02]  /*5420*/  VIADD R6, R6, 0xffffffb7 ;  /* 0xffffffb706067836 */ /* 0x002fe40000000000 */
[----:B------:R-:W-:-:S03]  /*5430*/  IMAD.WIDE R176, R5, 0x4, R176 ;  /* 0x0000000405b07825 */ /* 0x000fc600078e02b0 */
[----:B------:R-:W-:Y:S01]  /*5440*/  ISETP.GE.U32.AND P0, PT, R6, 0x7fffff78, PT ;  /* 0x7fffff780600780c */ /* 0x000fe20003f06070 */
[C---:B---3--:R-:W-:Y:S01]  /*5450*/  IMAD.WIDE R188, R5.reuse, 0x4, R188 ;  /* 0x0000000405bc7825 */ /* 0x048fe200078e02bc */
[----:B------:R-:W1:Y:S03]  /*5460*/  LDC R6, c[0x0][0x230] ;  /* 0x00008c00ff067b82 */ /* 0x000e660000000800 */
[----:B--2---:R-:W-:-:S08]  /*5470*/  IMAD.WIDE R192, R5, 0x4, R192 ;  /* 0x0000000405c07825 */ /* 0x004fd000078e02c0 */
[----:B------:R2:W-:Y:S02]  /*5480*/  LDGSTS.E [R27+0x8000], desc[UR16][R178.64], !P0 ;  /* 0x08000000b21b7fae */ /* 0x0005e4000c121850 */
[----:B--2---:R-:W-:-:S04]  /*5490*/  IMAD.WIDE R178, R5, 0x4, R178 ;  /* 0x0000000405b27825 */ /* 0x004fc800078e02b2 */
[----:B-1----:R-:W-:-:S05]  /*54a0*/  VIADD R6, R6, 0xffffffb6 ;  /* 0xffffffb606067836 */ /* 0x002fca0000000000 */
[----:B------:R-:W-:Y:S02]  /*54b0*/  ISETP.GE.U32.AND P2, PT, R6, 0x7fffff77, PT ;  /* 0x7fffff770600780c */ /* 0x000fe40003f46070 */
[----:B------:R-:W1:Y:S11]  /*54c0*/  LDC R6, c[0x0][0x230] ;  /* 0x00008c00ff067b82 */ /* 0x000e760000000800 */
        /* <DEDUP_REMOVED lines=228> */
[----:B------:R-:W-:Y:S02]  /*6310*/  ISETP.GE.AND P0, PT, R244, R6, PT ;  /* 0x00000006f400720c */ /* 0x000fe40003f06270 */
[----:B------:R-:W-:Y:S02]  /*6320*/  ISETP.GE.U32.AND P5, PT, R6, 0x7fffff41, PT ;  /* 0x7fffff410600780c */ /* 0x000fe40003fa6070 */
[----:B------:R-:W-:Y:S02]  /*6330*/  SEL R6, RZ, 0x4, P0 ;  /* 0x00000004ff067807 */ /* 0x000fe40000000000 */
[----:B------:R-:W-:-:S04]  /*6340*/  ISETP.GT.AND P0, PT, R154, 0xbf, PT ;  /* 0x000000bf9a00780c */ /* 0x000fc80003f04270 */
[----:B------:R-:W-:-:S04]  /*6350*/  SEL R6, R6, RZ, P0 ;  /* 0x000000ff06067207 */ /* 0x000fc80000000000 */
[----:B------:R-:W-:Y:S01]  /*6360*/  ISETP.NE.U32.AND P0, PT, R6, RZ, PT ;  /* 0x000000ff0600720c */ /* 0x000fe20003f05070 */
[----:B------:R1:W-:Y:S01]  /*6370*/  LDGSTS.E [R22+0xc00c], desc[UR16][R90.64], !P5 ;  /* 0x0c00c0005a167fae */ /* 0x0003e2000e921850 */
[----:B------:R-:W2:Y:S03]  /*6380*/  LDC R6, c[0x0][0x230] ;  /* 0x00008c00ff067b82 */ /* 0x000ea60000000800 */
[----:B------:R-:W0:Y:S01]  /*6390*/  LDGDEPBAR ;  /* 0x00000000000079af */ /* 0x000e220000000000 */
[----:B-1----:R-:W-:-:S04]  /*63a0*/  IMAD.WIDE R90, R5, 0x4, R90 ;  /* 0x00000004055a7825 */ /* 0x002fc800078e025a */
[----:B--2---:R-:W-:-:S05]  /*63b0*/  VIADD R6, R6, 0xffffff7f ;  /* 0xffffff7f06067836 */ /* 0x004fca0000000000 */
[----:B------:R-:W-:Y:S02]  /*63c0*/  ISETP.GE.U32.AND P2, PT, R6, 0x7fffff40, PT ;  /* 0x7fffff400600780c */ /* 0x000fe40003f46070 */
[----:B------:R-:W1:Y:S02]  /*63d0*/  LDC R6, c[0x0][0x230] ;  /* 0x00008c00ff067b82 */ /* 0x000e640000000800 */
[----:B-1----:R-:W-:-:S05]  /*63e0*/  VIADD R6, R6, 0xffffff7e ;  /* 0xffffff7e06067836 */ /* 0x002fca0000000000 */
        /* <DEDUP_REMOVED lines=9> */
[----:B------:R-:W-:Y:S01]  /*6480*/  ISETP.GE.U32.AND P5, PT, R6, 0x7fffff20, PT ;  /* 0x7fffff200600780c */ /* 0x000fe20003fa6070 */
[----:B------:R-:W-:Y:S02]  /*6490*/  IMAD.SHL.U32 R6, R17, 0x40, RZ ;  /* 0x0000004011067824 */ /* 0x000fe400078e00ff */
[----:B------:R-:W-:Y:S02]  /*64a0*/  VIADD R17, R236, 0xffffff5e ;  /* 0xffffff5eec117836 */ /* 0x000fe40000000000 */
[C---:B------:R-:W-:Y:S01]  /*64b0*/  IMAD.WIDE R96, R6.reuse, 0x4, R96 ;  /* 0x0000000406607825 */ /* 0x040fe200078e0260 */
[----:B------:R-:W1:Y:S03]  /*64c0*/  LDC R236, c[0x0][0x230] ;  /* 0x00008c00ffec7b82 */ /* 0x000e660000000800 */
[C---:B------:R-:W-:Y:S01]  /*64d0*/  IMAD.WIDE R92, R6.reuse, 0x4, R92 ;  /* 0x00000004065c7825 */ /* 0x040fe200078e025c */
[----:B------:R2:W-:Y:S03]  /*64e0*/  LDGSTS.E [R21+0x2c000], desc[UR16][R96.64], P1 ;  /* 0x2c00000060157fae */ /* 0x0005e60008921850 */
        /* <DEDUP_REMOVED lines=58> */
[----:B------:R-:W-:Y:S01]  /*6890*/  IMAD.WIDE R42, R6, 0x4, R42 ;  /* 0x00000004062a7825 */ /* 0x000fe200078e022a */
[----:B------:R5:W-:Y:S03]  /*68a0*/  LDGSTS.E [R18+0x2db00], desc[UR16][R50.64], P1 ;  /* 0x2db0000032127fae */ /* 0x000be60008921850 */
[----:B-1----:R-:W-:Y:S01]  /*68b0*/  VIADD R236, R236, 0xffffff3c ;  /* 0xffffff3cecec7836 */ /* 0x002fe20000000000 */
[----:B------:R1:W-:Y:S01]  /*68c0*/  LDGSTS.E [R18+0x2df00], desc[UR16][R42.64], P1 ;  /* 0x2df000002a127fae */ /* 0x0003e20008921850 */
[----:B------:R-:W-:Y:S01]  /*68d0*/  ISETP.GE.U32.AND P1, PT, R17, 0x7fffff1f, PT ;  /* 0x7fffff1f1100780c */ /* 0x000fe20003f26070 */
[C---:B--2---:R-:W-:Y:S01]  /*68e0*/  IMAD.WIDE R96, R6.reuse, 0x4, R96 ;  /* 0x0000000406607825 */ /* 0x044fe200078e0260 */
[----:B------:R-:W2:Y:S01]  /*68f0*/  LDC R17, c[0x0][0x230] ;  /* 0x00008c00ff117b82 */ /* 0x000ea20000000800 */
[----:B------:R-:W0:Y:S02]  /*6900*/  LDGDEPBAR ;  /* 0x00000000000079af */ /* 0x000e240000000000 */
[----:B---3--:R-:W-:-:S05]  /*6910*/  IMAD.WIDE R92, R6, 0x4, R92 ;  /* 0x00000004065c7825 */ /* 0x008fca00078e025c */
[----:B------:R-:W-:Y:S01]  /*6920*/  BAR.SYNC.DEFER_BLOCKING 0x0 ;  /* 0x0000000000007b1d */ /* 0x000fe20000010000 */
[----:B----4-:R-:W-:-:S04]  /*6930*/  IMAD.WIDE R88, R6, 0x4, R88 ;  /* 0x0000000406587825 */ /* 0x010fc800078e0258 */
[----:B-----5:R-:W-:-:S04]  /*6940*/  IMAD.WIDE R80, R6, 0x4, R80 ;  /* 0x0000000406507825 */ /* 0x020fc800078e0250 */
[----:B------:R-:W-:-:S04]  /*6950*/  IMAD.WIDE R40, R6, 0x4, R40 ;  /* 0x0000000406287825 */ /* 0x000fc800078e0228 */
[----:B------:R-:W-:-:S04]  /*6960*/  IMAD.WIDE R32, R6, 0x4, R32 ;  /* 0x0000000406207825 */ /* 0x000fc800078e0220 */
[----:B------:R-:W-:-:S04]  /*6970*/  IMAD.WIDE R38, R6, 0x4, R38 ;  /* 0x0000000406267825 */ /* 0x000fc800078e0226 */
[----:B--2---:R-:W-:Y:S01]  /*6980*/  VIADD R17, R17, 0xffffff5d ;  /* 0xffffff5d11117836 */ /* 0x004fe20000000000 */
[----:B------:R-:W-:Y:S01]  /*6990*/  @!PT LDS RZ, [RZ] ;  /* 0x00000000fffff984 */ /* 0x000fe20000000800 */
[----:B------:R-:W-:Y:S01]  /*69a0*/  @!PT LDS RZ, [RZ] ;  /* 0x00000000fffff984 */ /* 0x000fe20000000800 */
[----:B------:R-:W-:Y:S01]  /*69b0*/  @!PT LDS RZ, [RZ] ;  /* 0x00000000fffff984 */ /* 0x000fe20000000800 */
[----:B------:R2:W-:Y:S01]  /*69c0*/  LDGSTS.E [R29+0x10000], desc[UR16][R34.64], !P2 ;  /* 0x10000000221d7fae */ /* 0x0005e2000d121850 */
[----:B------:R-:W-:-:S03]  /*69d0*/  IMAD.WIDE R36, R6, 0x4, R36 ;  /* 0x0000000406247825 */ /* 0x000fc600078e0224 */
[----:B------:R-:W-:Y:S01]  /*69e0*/  ISETP.GE.U32.AND P2, PT, R17, 0x7fffff1e, PT ;  /* 0x7fffff1e1100780c */ /* 0x000fe20003f46070 */
[----:B------:R3:W-:Y:S01]  /*69f0*/  LDGSTS.E [R29+0x10004], desc[UR16][R220.64], !P3 ;  /* 0x10004000dc1d7fae */ /* 0x0007e2000d921850 */
[----:B------:R-:W4:Y:S01]  /*6a00*/  LDC R17, c[0x0][0x230] ;  /* 0x00008c00ff117b82 */ /* 0x000f220000000800 */
[C---:B------:R-:W-:Y:S02]  /*6a10*/  IMAD.WIDE R70, R6.reuse, 0x4, R70 ;  /* 0x0000000406467825 */ /* 0x040fe400078e0246 */
        /* <DEDUP_REMOVED lines=9> */
[----:B------:R-:W-:-:S04]  /*6ab0*/  IMAD.WIDE R84, R6, 0x4, R84 ;  /* 0x0000000406547825 */ /* 0x000fc800078e0254 */
[----:B----4-:R-:W-:Y:S02]  /*6ac0*/  VIADD R17, R17, 0xffffff5c ;  /* 0xffffff5c11117836 */ /* 0x010fe40000000000 */
[----:B------:R-:W-:-:S03]  /*6ad0*/  IMAD.WIDE R82, R6, 0x4, R82 ;  /* 0x0000000406527825 */ /* 0x000fc600078e0252 */
[----:B------:R-:W-:Y:S01]  /*6ae0*/  ISETP.GE.U32.AND P3, PT, R17, 0x7fffff1d, PT ;  /* 0x7fffff1d1100780c */ /* 0x000fe20003f66070 */
[C---:B------:R-:W-:Y:S01]  /*6af0*/  IMAD.WIDE R78, R6.reuse, 0x4, R78 ;  /* 0x00000004064e7825 */ /* 0x040fe200078e024e */
[----:B------:R-:W4:Y:S03]  /*6b00*/  LDC R17, c[0x0][0x230] ;  /* 0x00008c00ff117b82 */ /* 0x000f260000000800 */
[----:B------:R-:W-:-:S04]  /*6b10*/  IMAD.WIDE R62, R6, 0x4, R62 ;  /* 0x00000004063e7825 */ /* 0x000fc800078e023e */
[----:B------:R-:W-:-:S04]  /*6b20*/  IMAD.WIDE R58, R6, 0x4, R58 ;  /* 0x00000004063a7825 */ /* 0x000fc800078e023a */
[----:B------:R5:W-:Y:S01]  /*6b30*/  LDGSTS.E [R29+0x1400c], desc[UR16][R208.64], !P3 ;  /* 0x1400c000d01d7fae */ /* 0x000be2000d921850 */
[----:B------:R-:W-:-:S04]  /*6b40*/  IMAD.WIDE R52, R6, 0x4, R52 ;  /* 0x0000000406347825 */ /* 0x000fc800078e0234 */
[----:B------:R-:W-:-:S04]  /*6b50*/  IMAD.WIDE R224, R6, 0x4, R224 ;  /* 0x0000000406e07825 */ /* 0x000fc800078e02e0 */
        /* <DEDUP_REMOVED lines=18> */
[----:B-1----:R-:W-:-:S04]  /*6c80*/  IMAD.WIDE R42, R6, 0x4, R42 ;  /* 0x00000004062a7825 */ /* 0x002fc800078e022a */
[----:B------:R1:W-:Y:S01]  /*6c90*/  LDGSTS.E [R28+0x10004], desc[UR16][R204.64], !P6 ;  /* 0x10004000cc1c7fae */ /* 0x0003e2000f121850 */
[----:B--2---:R-:W-:-:S04]  /*6ca0*/  IMAD.WIDE R34, R5, 0x4, R34 ;  /* 0x0000000405227825 */ /* 0x004fc800078e0222 */
[----:B---3--:R-:W-:-:S04]  /*6cb0*/  IMAD.WIDE R220, R5, 0x4, R220 ;  /* 0x0000000405dc7825 */ /* 0x008fc800078e02dc */
[----:B-----5:R-:W-:-:S04]  /*6cc0*/  IMAD.WIDE R218, R5, 0x4, R218 ;  /* 0x0000000405da7825 */ /* 0x020fc800078e02da */
[----:B----4-:R-:W-:Y:S02]  /*6cd0*/  VIADD R17, R17, 0xffffff79 ;  /* 0xffffff7911117836 */ /* 0x010fe40000000000 */
[----:B------:R-:W-:-:S03]  /*6ce0*/  IMAD.WIDE R216, R5, 0x4, R216 ;  /* 0x0000000405d87825 */ /* 0x000fc600078e02d8 */
[----:B------:R-:W-:Y:S01]  /*6cf0*/  ISETP.GE.U32.AND P5, PT, R17, 0x7fffff3a, PT ;  /* 0x7fffff3a1100780c */ /* 0x000fe20003fa6070 */
[C---:B------:R-:W-:Y:S01]  /*6d00*/  IMAD.WIDE R214, R5.reuse, 0x4, R214 ;  /* 0x0000000405d67825 */ /* 0x040fe200078e02d6 */
[----:B------:R-:W2:Y:S03]  /*6d10*/  LDC R17, c[0x0][0x230] ;  /* 0x00008c00ff117b82 */ /* 0x000ea60000000800 */
[----:B------:R-:W-:-:S04]  /*6d20*/  IMAD.WIDE R212, R5, 0x4, R212 ;  /* 0x0000000405d47825 */ /* 0x000fc800078e02d4 */
[----:B------:R-:W-:-:S04]  /*6d30*/  IMAD.WIDE R210, R5, 0x4, R210 ;  /* 0x0000000405d27825 */ /* 0x000fc800078e02d2 */
[----:B------:R3:W-:Y:S01]  /*6d40*/  LDGSTS.E [R28+0x10008], desc[UR16][R202.64], !P5 ;  /* 0x10008000ca1c7fae */ /* 0x0007e2000e921850 */
[----:B------:R-:W-:-:S04]  /*6d50*/  IMAD.WIDE R208, R5, 0x4, R208 ;  /* 0x0000000405d07825 */ /* 0x000fc800078e02d0 */
[----:B------:R-:W-:-:S04]  /*6d60*/  IMAD.WIDE R206, R5, 0x4, R206 ;  /* 0x0000000405ce7825 */ /* 0x000fc800078e02ce */
[----:B-1----:R-:W-:-:S04]  /*6d70*/  IMAD.WIDE R204, R5, 0x4, R204 ;  /* 0x0000000405cc7825 */ /* 0x002fc800078e02cc */
[----:B--2---:R-:W-:Y:S02]  /*6d80*/  VIADD R17, R17, 0xffffff78 ;  /* 0xffffff7811117836 */ /* 0x004fe40000000000 */
[----:B---3--:R-:W-:-:S03]  /*6d90*/  IMAD.WIDE R202, R5, 0x4, R202 ;  /* 0x0000000405ca7825 */ /* 0x008fc600078e02ca */
        /* <DEDUP_REMOVED lines=247> */
[----:B------:R2:W-:Y:S01]  /*7d10*/  LDGSTS.E [R22+0x14000], desc[UR16][R100.64], !P2 ;  /* 0x1400000064167fae */ /* 0x0005e2000d121850 */
[----:B------:R-:W-:-:S02]  /*7d20*/  ISETP.GE.U32.AND P2, PT, R236, 0x7ffffefd, PT ;  /* 0x7ffffefdec00780c */ /* 0x000fc40003f46070 */
[----:B------:R-:W3:Y:S01]  /*7d30*/  LDC R236, c[0x0][0x230] ;  /* 0x00008c00ffec7b82 */ /* 0x000ee20000000800 */
[----:B--2---:R-:W-:-:S04]  /*7d40*/  IMAD.WIDE R100, R5, 0x4, R100 ;  /* 0x0000000405647825 */ /* 0x004fc800078e0264 */
[----:B-1----:R-:W-:-:S05]  /*7d50*/  VIADD R17, R17, 0xffffff42 ;  /* 0xffffff4211117836 */ /* 0x002fca0000000000 */
[----:B------:R-:W-:Y:S02]  /*7d60*/  ISETP.GE.U32.AND P3, PT, R17, 0x7fffff03, PT ;  /* 0x7fffff031100780c */ /* 0x000fe40003f66070 */
[----:B------:R-:W1:Y:S01]  /*7d70*/  LDC R17, c[0x0][0x230] ;  /* 0x00008c00ff117b82 */ /* 0x000e620000000800 */
[----:B---3--:R-:W-:-:S10]  /*7d80*/  VIADD R236, R236, 0xffffff3b ;  /* 0xffffff3becec7836 */ /* 0x008fd40000000000 */
[----:B------:R2:W-:Y:S01]  /*7d90*/  LDGSTS.E [R22+0x14004], desc[UR16][R102.64], !P3 ;  /* 0x1400400066167fae */ /* 0x0005e2000d921850 */
[----:B------:R-:W-:Y:S02]  /*7da0*/  ISETP.GE.U32.AND P3, PT, R236, 0x7ffffefc, PT ;  /* 0x7ffffefcec00780c */ /* 0x000fe40003f66070 */
        /* <DEDUP_REMOVED lines=11> */
[----:B------:R-:W-:-:S04]  /*7e60*/  ISETP.GE.U32.AND P1, PT, R17, 0x7ffffefe, PT ;  /* 0x7ffffefe1100780c */ /* 0x000fc80003f26070 */
[----:B------:R-:W-:Y:S01]  /*7e70*/  P2R R17, PR, RZ, 0x2 ;  /* 0x00000002ff117803 */ /* 0x000fe20000000000 */
[----:B---3--:R-:W-:-:S05]  /*7e80*/  VIADD R236, R236, 0xffffff39 ;  /* 0xffffff39ecec7836 */ /* 0x008fca0000000000 */
[----:B------:R-:W-:Y:S02]  /*7e90*/  ISETP.GE.U32.AND P5, PT, R236, 0x7ffffefa, PT ;  /* 0x7ffffefaec00780c */ /* 0x000fe40003fa6070 */
[----:B------:R-:W1:Y:S02]  /*7ea0*/  LDC R236, c[0x0][0x230] ;  /* 0x00008c00ffec7b82 */ /* 0x000e640000000800 */
[----:B-1----:R-:W-:-:S05]  /*7eb0*/  VIADD R236, R236, 0xffffff38 ;  /* 0xffffff38ecec7836 */ /* 0x002fca0000000000 */
[----:B------:R-:W-:Y:S02]  /*7ec0*/  ISETP.GE.U32.AND P6, PT, R236, 0x7ffffef9, PT ;  /* 0x7ffffef9ec00780c */ /* 0x000fe40003fc6070 */
[----:B------:R-:W1:Y:S02]  /*7ed0*/  LDC R236, c[0x0][0x230] ;  /* 0x00008c00ffec7b82 */ /* 0x000e640000000800 */
[----:B-1----:R-:W-:-:S05]  /*7ee0*/  VIADD R236, R236, 0xffffff40 ;  /* 0xffffff40ecec7836 */ /* 0x002fca0000000000 */
[----:B------:R-:W-:-:S13]  /*7ef0*/  ISETP.GE.U32.AND P1, PT, R236, 0x7fffff01, PT ;  /* 0x7fffff01ec00780c */ /* 0x000fda0003f26070 */
[----:B------:R1:W-:Y:S01]  /*7f00*/  LDGSTS.E [R22+0x1400c], desc[UR16][R90.64], !P1 ;  /* 0x1400c0005a167fae */ /* 0x0003e2000c921850 */
[----:B------:R-:W-:-:S03]  /*7f10*/  ISETP.GE.U32.AND P1, PT, R241, 0x7fffff00, PT ;  /* 0x7fffff00f100780c */ /* 0x000fc60003f26070 */
[----:B------:R-:W0:Y:S04]  /*7f20*/  LDGDEPBAR ;  /* 0x00000000000079af */ /* 0x000e280000000000 */
[----:B------:R2:W-:Y:S04]  /*7f30*/  LDGSTS.E [R21+0x30000], desc[UR16][R96.64], P0 ;  /* 0x3000000060157fae */ /* 0x0005e80008121850 */
[----:B------:R3:W-:Y:S01]  /*7f40*/  LDGSTS.E [R21+0x30400], desc[UR16][R92.64], P0 ;  /* 0x304000005c157fae */ /* 0x0007e20008121850 */
[----:B-1----:R-:W-:-:S03]  /*7f50*/  IMAD.WIDE R90, R5, 0x4, R90 ;  /* 0x00000004055a7825 */ /* 0x002fc600078e025a */
[----:B------:R1:W-:Y:S04]  /*7f60*/  LDGSTS.E [R21+0x30800], desc[UR16][R88.64], P0 ;  /* 0x3080000058157fae */ /* 0x0003e80008121850 */
[----:B------:R4:W-:Y:S01]  /*7f70*/  LDGSTS.E [R21+0x30c00], desc[UR16][R80.64], P0 ;  /* 0x30c0000050157fae */ /* 0x0009e20008121850 */
[----:B--2---:R-:W-:-:S03]  /*7f80*/  IMAD.WIDE R96, R6, 0x4, R96 ;  /* 0x0000000406607825 */ /* 0x004fc600078e0260 */
[----:B------:R2:W-:Y:S01]  /*7f90*/  LDGSTS.E [R21+0x31000], desc[UR16][R40.64], P0 ;  /* 0x3100000028157fae */ /* 0x0005e20008121850 */
[----:B---3--:R-:W-:-:S03]  /*7fa0*/  IMAD.WIDE R92, R6, 0x4, R92 ;  /* 0x00000004065c7825 */ /* 0x008fc600078e025c */
[----:B------:R3:W-:Y:S01]  /*7fb0*/  LDGSTS.E [R21+0x31400], desc[UR16][R32.64], P0 ;  /* 0x3140000020157fae */ /* 0x0007e20008121850 */
[----:B-1----:R-:W-:-:S03]  /*7fc0*/  IMAD.WIDE R88, R6, 0x4, R88 ;  /* 0x0000000406587825 */ /* 0x002fc600078e0258 */
[----:B------:R1:W-:Y:S01]  /*7fd0*/  LDGSTS.E [R21+0x31800], desc[UR16][R38.64], P0 ;  /* 0x3180000026157fae */ /* 0x0003e20008121850 */
[----:B----4-:R-:W-:-:S03]  /*7fe0*/  IMAD.WIDE R80, R6, 0x4, R80 ;  /* 0x0000000406507825 */ /* 0x010fc600078e0250 */
        /* <DEDUP_REMOVED lines=42> */
[----:B------:R-:W-:Y:S01]  /*8290*/  LDGSTS.E [R18+0x31300], desc[UR16][R56.64], P0 ;  /* 0x3130000038127fae */ /* 0x000fe20008121850 */
[----:B---3--:R-:W-:-:S03]  /*82a0*/  IMAD.WIDE R46, R6, 0x4, R46 ;  /* 0x00000004062e7825 */ /* 0x008fc600078e022e */
[----:B------:R2:W-:Y:S01]  /*82b0*/  LDGSTS.E [R18+0x31700], desc[UR16][R54.64], P0 ;  /* 0x3170000036127fae */ /* 0x0005e20008121850 */
[----:B-1----:R-:W-:-:S03]  /*82c0*/  IMAD.WIDE R44, R6, 0x4, R44 ;  /* 0x00000004062c7825 */ /* 0x002fc600078e022c */
[----:B------:R1:W-:Y:S01]  /*82d0*/  LDGSTS.E [R18+0x31b00], desc[UR16][R50.64], P0 ;  /* 0x31b0000032127fae */ /* 0x0003e20008121850 */
[----:B----4-:R-:W-:-:S03]  /*82e0*/  IMAD.WIDE R222, R6, 0x4, R222 ;  /* 0x0000000406de7825 */ /* 0x010fc600078e02de */
[----:B------:R3:W-:Y:S01]  /*82f0*/  LDGSTS.E [R18+0x31f00], desc[UR16][R42.64], P0 ;  /* 0x31f000002a127fae */ /* 0x0007e20008121850 */
[----:B------:R-:W-:-:S03]  /*8300*/  ISETP.GE.U32.AND P0, PT, R239, 0x7ffffeff, PT ;  /* 0x7ffffeffef00780c */ /* 0x000fc60003f06070 */
[----:B------:R-:W0:Y:S01]  /*8310*/  LDGDEPBAR ;  /* 0x00000000000079af */ /* 0x000e220000000000 */
[C---:B--2---:R-:W-:Y:S01]  /*8320*/  IMAD.WIDE R54, R6.reuse, 0x4, R54 ;  /* 0x0000000406367825 */ /* 0x044fe200078e0236 */
[----:B------:R-:W-:Y:S03]  /*8330*/  BAR.SYNC.DEFER_BLOCKING 0x0 ;  /* 0x0000000000007b1d */ /* 0x000fe60000010000 */
[----:B-1----:R-:W-:-:S04]  /*8340*/  IMAD.WIDE R50, R6, 0x4, R50 ;  /* 0x0000000406327825 */ /* 0x002fc800078e0232 */
[----:B---3--:R-:W-:Y:S01]  /*8350*/  IMAD.WIDE R42, R6, 0x4, R42 ;  /* 0x00000004062a7825 */ /* 0x008fe200078e022a */
[----:B------:R-:W-:Y:S01]  /*8360*/  @!PT LDS RZ, [RZ] ;  /* 0x00000000fffff984 */ /* 0x000fe20000000800 */
[----:B------:R-:W-:Y:S01]  /*8370*/  @!PT LDS RZ, [RZ] ;  /* 0x00000000fffff984 */ /* 0x000fe20000000800 */
[----:B------:R-:W-:Y:S01]  /*8380*/  @!PT LDS RZ, [RZ] ;  /* 0x00000000fffff984 */ /* 0x000fe20000000800 */
[----:B------:R1:W-:Y:S01]  /*8390*/  LDGSTS.E [R29+0x18000], desc[UR16][R34.64], !P1 ;  /* 0x18000000221d7fae */ /* 0x0003e2000c921850 */
[----:B------:R-:W-:Y:S02]  /*83a0*/  ISETP.NE.AND P1, PT, R17, RZ, PT ;  /* 0x000000ff1100720c */ /* 0x000fe40003f25270 */
[----:B------:R-:W2:Y:S01]  /*83b0*/  LDC R17, c[0x0][0x230] ;  /* 0x00008c00ff117b82 */ /* 0x000ea20000000800 */
[----:B------:R-:W-:Y:S07]  /*83c0*/  LDGSTS.E [R29+0x18004], desc[UR16][R220.64], !P0 ;  /* 0x18004000dc1d7fae */ /* 0x000fee000c121850 */
[----:B-1----:R-:W1:Y:S03]  /*83d0*/  LDC R34, c[0x0][0x230] ;  /* 0x00008c00ff227b82 */ /* 0x002e660000000800 */
[----:B------:R-:W-:Y:S04]  /*83e0*/  LDGSTS.E [R29+0x18008], desc[UR16][R218.64], !P1 ;  /* 0x18008000da1d7fae */ /* 0x000fe8000c921850 */
[----:B------:R-:W-:Y:S01]  /*83f0*/  LDGSTS.E [R29+0x1800c], desc[UR16][R216.64], !P2 ;  /* 0x1800c000d81d7fae */ /* 0x000fe2000d121850 */
[----:B------:R-:W3:Y:S01]  /*8400*/  LDC R35, c[0x0][0x230] ;  /* 0x00008c00ff237b82 */ /* 0x000ee20000000800 */
[----:B--2---:R-:W-:-:S05]  /*8410*/  VIADD R17, R17, 0xffffff37 ;  /* 0xffffff3711117836 */ /* 0x004fca0000000000 */
[----:B------:R-:W-:Y:S02]  /*8420*/  ISETP.GE.U32.AND P0, PT, R17, 0x7ffffef8, PT ;  /* 0x7ffffef81100780c */ /* 0x000fe40003f06070 */
[----:B------:R-:W2:Y:S01]  /*8430*/  LDC R17, c[0x0][0x230] ;  /* 0x00008c00ff117b82 */ /* 0x000ea20000000800 */
[----:B-1----:R-:W-:Y:S02]  /*8440*/  VIADD R34, R34, 0xffffff34 ;  /* 0xffffff3422227836 */ /* 0x002fe40000000000 */
[----:B--2---:R-:W-:-:S05]  /*8450*/  VIADD R17, R17, 0xffffff36 ;  /* 0xffffff3611117836 */ /* 0x004fca0000000000 */
[----:B------:R-:W-:Y:S02]  /*8460*/  ISETP.GE.U32.AND P1, PT, R17, 0x7ffffef7, PT ;  /* 0x7ffffef71100780c */ /* 0x000fe40003f26070 */
[----:B------:R-:W1:Y:S02]  /*8470*/  LDC R17, c[0x0][0x230] ;  /* 0x00008c00ff117b82 */ /* 0x000e640000000800 */
[----:B-1----:R-:W-:-:S05]  /*8480*/  VIADD R17, R17, 0xffffff1f ;  /* 0xffffff1f11117836 */ /* 0x002fca0000000000 */
[----:B------:R-:W-:Y:S02]  /*8490*/  ISETP.GE.U32.AND P2, PT, R17, 0x7ffffee0, PT ;  /* 0x7ffffee01100780c */ /* 0x000fe40003f46070 */
[----:B------:R-:W1:Y:S11]  /*84a0*/  LDC R17, c[0x0][0x230] ;  /* 0x00008c00ff117b82 */ /* 0x000e760000000800 */
[----:B------:R-:W-:Y:S01]  /*84b0*/  LDGSTS.E [R29+0x1c000], desc[UR16][R214.64], !P2 ;  /* 0x1c000000d61d7fae */ /* 0x000fe2000d121850 */
        /* <DEDUP_REMOVED lines=11> */
[----:B------:R2:W-:Y:S04]  /*8570*/  LDGSTS.E [R29+0x1c00c], desc[UR16][R208.64], !P2 ;  /* 0x1c00c000d01d7fae */ /* 0x0005e8000d121850 */
[----:B------:R-:W-:Y:S04]  /*8580*/  LDGSTS.E [R28+0x18000], desc[UR16][R206.64], !P3 ;  /* 0x18000000ce1c7fae */ /* 0x000fe8000d921850 */
[----:B------:R-:W-:Y:S04]  /*8590*/  LDGSTS.E [R28+0x18004], desc[UR16][R204.64], !P4 ;  /* 0x18004000cc1c7fae */ /* 0x000fe8000e121850 */
[----:B------:R-:W-:Y:S01]  /*85a0*/  LDGSTS.E [R28+0x18008], desc[UR16][R202.64], !P5 ;  /* 0x18008000ca1c7fae */ /* 0x000fe2000e921850 */
[----:B-1----:R-:W-:Y:S01]  /*85b0*/  VIADD R17, R17, 0xffffff35 ;  /* 0xffffff3511117836 */ /* 0x002fe20000000000 */
[----:B--2---:R-:W1:Y:S02]  /*85c0*/  LDC R29, c[0x0][0x230] ;  /* 0x00008c00ff1d7b82 */ /* 0x004e640000000800 */
[----:B------:R-:W-:Y:S02]  /*85d0*/  LDGSTS.E [R28+0x1800c], desc[UR16][R200.64], !P6 ;  /* 0x1800c000c81c7fae */ /* 0x000fe4000f121850 */
[----:B------:R-:W-:-:S04]  /*85e0*/  ISETP.GE.U32.AND P2, PT, R17, 0x7ffffef6, PT ;  /* 0x7ffffef61100780c */ /* 0x000fc80003f46070 */
[----:B------:R-:W2:Y:S01]  /*85f0*/  LDC R17, c[0x0][0x230] ;  /* 0x00008c00ff117b82 */ /* 0x000ea20000000800 */
[----:B-1----:R-:W-:Y:S02]  /*8600*/  VIADD R29, R29, 0xffffff17 ;  /* 0xffffff171d1d7836 */ /* 0x002fe40000000000 */
[----:B--2---:R-:W-:-:S05]  /*8610*/  VIADD R17, R17, 0xffffff1b ;  /* 0xffffff1b11117836 */ /* 0x004fca0000000000 */
[----:B------:R-:W-:Y:S02]  /*8620*/  ISETP.GE.U32.AND P3, PT, R17, 0x7ffffedc, PT ;  /* 0x7ffffedc1100780c */ /* 0x000fe40003f66070 */
[----:B------:R-:W1:Y:S11]  /*8630*/  LDC R17, c[0x0][0x230] ;  /* 0x00008c00ff117b82 */ /* 0x000e760000000800 */
[----:B------:R-:W-:Y:S01]  /*8640*/  LDGSTS.E [R28+0x1c000], desc[UR16][R198.64], !P3 ;  /* 0x1c000000c61c7fae */ /* 0x000fe2000d921850 */
[----:B------:R-:W-:-:S02]  /*8650*/  ISETP.GE.U32.AND P3, PT, R34, 0x7ffffef5, PT ;  /* 0x7ffffef52200780c */ /* 0x000fc40003f66070 */
[----:B------:R-:W2:Y:S01]  /*8660*/  LDC R34, c[0x0][0x230] ;  /* 0x00008c00ff227b82 */ /* 0x000ea20000000800 */
[----:B-1----:R-:W-:-:S05]  /*8670*/  VIADD R17, R17, 0xffffff1a ;  /* 0xffffff1a11117836 */ /* 0x002fca0000000000 */
[----:B------:R-:W-:Y:S02]  /*8680*/  ISETP.GE.U32.AND P4, PT, R17, 0x7ffffedb, PT ;  /* 0x7ffffedb1100780c */ /* 0x000fe40003f86070 */
[----:B------:R-:W1:Y:S01]  /*8690*/  LDC R17, c[0x0][0x230] ;  /* 0x00008c00ff117b82 */ /* 0x000e620000000800 */
[----:B--2---:R-:W-:-:S10]  /*86a0*/  VIADD R34, R34, 0xffffff32 ;  /* 0xffffff3222227836 */ /* 0x004fd40000000000 */
[----:B------:R2:W-:Y:S01]  /*86b0*/  LDGSTS.E [R28+0x1c004], desc[UR16][R176.64], !P4 ;  /* 0x1c004000b01c7fae */ /* 0x0005e2000e121850 */
[----:B------:R-:W-:Y:S02]  /*86c0*/  ISETP.GE.U32.AND P4, PT, R29, 0x7ffffed8, PT ;  /* 0x7ffffed81d00780c */ /* 0x000fe40003f86070 */
[----:B------:R-:W4:Y:S08]  /*86d0*/  LDC R29, c[0x0][0x230] ;  /* 0x00008c00ff1d7b82 */ /* 0x000f300000000800 */
[----:B--2---:R-:W2:Y:S01]  /*86e0*/  LDC R177, c[0x0][0x230] ;  /* 0x00008c00ffb17b82 */ /* 0x004ea20000000800 */
[----:B-1----:R-:W-:-:S05]  /*86f0*/  VIADD R17, R17, 0xffffff19 ;  /* 0xffffff1911117836 */ /* 0x002fca0000000000 */
[----:B------:R-:W-:Y:S02]  /*8700*/  ISETP.GE.U32.AND P5, PT, R17, 0x7ffffeda, PT ;  /* 0x7ffffeda1100780c */ /* 0x000fe40003fa6070 */
[----:B------:R-:W1:Y:S01]  /*8710*/  LDC R17, c[0x0][0x230] ;  /* 0x00008c00ff117b82 */ /* 0x000e620000000800 */
[----:B----4-:R-:W-:-:S07]  /*8720*/  VIADD R29, R29, 0xffffff31 ;  /* 0xffffff311d1d7836 */ /* 0x010fce0000000000 */
[----:B------:R-:W4:Y:S03]  /*8730*/  LDC R176, c[0x0][0x230] ;  /* 0x00008c00ffb07b82 */ /* 0x000f260000000800 */
[----:B------:R5:W-:Y:S05]  /*8740*/  LDGSTS.E [R28+0x1c008], desc[UR16][R188.64], !P5 ;  /* 0x1c008000bc1c7fae */ /* 0x000bea000e921850 */
[----:B-----5:R-:W5:Y:S01]  /*8750*/  LDC R188, c[0x0][0x230] ;  /* 0x00008c00ffbc7b82 */ /* 0x020f620000000800 */
[----:B-1----:R-:W-:-:S05]  /*8760*/  VIADD R17, R17, 0xffffff18 ;  /* 0xffffff1811117836 */ /* 0x002fca0000000000 */
[----:B------:R-:W-:Y:S02]  /*8770*/  ISETP.GE.U32.AND P6, PT, R17, 0x7ffffed9, PT ;  /* 0x7ffffed91100780c */ /* 0x000fe40003fc6070 */
[----:B------:R-:W1:Y:S08]  /*8780*/  LDC R17, c[0x0][0x230] ;  /* 0x00008c00ff117b82 */ /* 0x000e700000000800 */
[----:B------:R-:W4:Y:S03]  /*8790*/  LDC R189, c[0x0][0x230] ;  /* 0x00008c00ffbd7b82 */ /* 0x000f260000000800 */
[----:B------:R5:W-:Y:S04]  /*87a0*/  LDGSTS.E [R28+0x1c00c], desc[UR16][R192.64], !P6 ;  /* 0x1c00c000c01c7fae */ /* 0x000be8000f121850 */
[----:B------:R-:W-:Y:S04]  /*87b0*/  LDGSTS.E [R27+0x18000], desc[UR16][R178.64], !P0 ;  /* 0x18000000b21b7fae */ /* 0x000fe8000c121850 */
[----:B------:R-:W-:Y:S01]  /*87c0*/  LDGSTS.E [R27+0x18004], desc[UR16][R196.64], !P1 ;  /* 0x18004000c41b7fae */ /* 0x000fe2000c921850 */
[----:B------:R-:W-:-:S02]  /*87d0*/  ISETP.GE.U32.AND P1, PT, R34, 0x7ffffef3, PT ;  /* 0x7ffffef32200780c */ /* 0x000fc40003f26070 */
[----:B------:R-:W4:Y:S01]  /*87e0*/  LDC R34, c[0x0][0x230] ;  /* 0x00008c00ff227b82 */ /* 0x000f220000000800 */
[----:B-----5:R-:W-:Y:S01]  /*87f0*/  VIADD R28, R188, 0xffffff33 ;  /* 0xffffff33bc1c7836 */ /* 0x020fe20000000000 */
[----:B------:R-:W-:Y:S01]  /*8800*/  LDGSTS.E [R27+0x18008], desc[UR16][R184.64], !P2 ;  /* 0x18008000b81b7fae */ /* 0x000fe2000d121850 */
[----:B-1----:R-:W-:Y:S01]  /*8810*/  VIADD R17, R17, 0xffffff16 ;  /* 0xffffff1611117836 */ /* 0x002fe20000000000 */
[----:B------:R-:W-:Y:S02]  /*8820*/  ISETP.GE.U32.AND P2, PT, R29, 0x7ffffef2, PT ;  /* 0x7ffffef21d00780c */ /* 0x000fe40003f46070 */
[----:B------:R-:W-:Y:S01]  /*8830*/  LDGSTS.E [R27+0x1800c], desc[UR16][R190.64], !P3 ;  /* 0x1800c000be1b7fae */ /* 0x000fe2000d921850 */
[----:B------:R-:W-:Y:S01]  /*8840*/  ISETP.GE.U32.AND P0, PT, R28, 0x7ffffef4, PT ;  /* 0x7ffffef41c00780c */ /* 0x000fe20003f06070 */
[----:B--2---:R-:W-:Y:S01]  /*8850*/  VIADD R28, R177, 0xffffff30 ;  /* 0xffffff30b11c7836 */ /* 0x004fe20000000000 */
[----:B------:R-:W-:Y:S01]  /*8860*/  ISETP.GE.U32.AND P5, PT, R17, 0x7ffffed7, PT ;  /* 0x7ffffed71100780c */ /* 0x000fe20003fa6070 */
[----:B---3--:R-:W-:Y:S01]  /*8870*/  VIADD R17, R35, 0xffffff15 ;  /* 0xffffff1523117836 */ /* 0x008fe20000000000 */
[----:B------:R1:W-:Y:S01]  /*8880*/  LDGSTS.E [R27+0x1c000], desc[UR16][R172.64], !P4 ;  /* 0x1c000000ac1b7fae */ /* 0x0003e2000e121850 */
[----:B------:R-:W2:Y:S01]  /*8890*/  LDC R35, c[0x0][0x230] ;  /* 0x00008c00ff237b82 */ /* 0x000ea20000000800 */
[----:B------:R-:W-:-:S02]  /*88a0*/  ISETP.GE.U32.AND P3, PT, R28, 0x7ffffef1, PT ;  /* 0x7ffffef11c00780c */ /* 0x000fc40003f66070 */
[----:B------:R-:W-:Y:S01]  /*88b0*/  ISETP.GE.U32.AND P6, PT, R17, 0x7ffffed6, PT ;  /* 0x7ffffed61100780c */ /* 0x000fe20003fc6070 */
[----:B----4-:R-:W-:-:S04]  /*88c0*/  VIADD R17, R189, 0xffffff14 ;  /* 0xffffff14bd117836 */ /* 0x010fc80000000000 */
[----:B------:R-:W3:Y:S01]  /*88d0*/  LDC R28, c[0x0][0x230] ;  /* 0x00008c00ff1c7b82 */ /* 0x000ee20000000800 */
[----:B------:R-:W-:Y:S01]  /*88e0*/  ISETP.GE.U32.AND P4, PT, R17, 0x7ffffed5, PT ;  /* 0x7ffffed51100780c */ /* 0x000fe20003f86070 */
[----:B------:R-:W-:Y:S01]  /*88f0*/  VIADD R17, R176, 0xffffff13 ;  /* 0xffffff13b0117836 */ /* 0x000fe20000000000 */
[----:B------:R-:W-:Y:S04]  /*8900*/  LDGSTS.E [R27+0x1c004], desc[UR16][R194.64], !P5 ;  /* 0x1c004000c21b7fae */ /* 0x000fe8000e921850 */
[----:B------:R-:W-:Y:S01]  /*8910*/  ISETP.GE.U32.AND P5, PT, R17, 0x7ffffed4, PT ;  /* 0x7ffffed41100780c */ /* 0x000fe20003fa6070 */
[----:B-1----:R-:W1:Y:S01]  /*8920*/  LDC R172, c[0x0][0x230] ;  /* 0x00008c00ffac7b82 */ /* 0x002e620000000800 */
[----:B------:R-:W-:Y:S05]  /*8930*/  LDGSTS.E [R27+0x1c008], desc[UR16][R186.64], !P6 ;  /* 0x1c008000ba1b7fae */ /* 0x000fea000f121850 */
[----:B------:R1:W-:Y:S02]  /*8940*/  LDGSTS.E [R27+0x1c00c], desc[UR16][R150.64], !P4 ;  /* 0x1c00c000961b7fae */ /* 0x0003e4000e121850 */
[----:B------:R-:W4:Y:S01]  /*8950*/  LDC R173, c[0x0][0x230] ;  /* 0x00008c00ffad7b82 */ /* 0x000f220000000800 */
[----:B--2---:R-:W-:Y:S01]  /*8960*/  VIADD R17, R35, 0xffffff12 ;  /* 0xffffff1223117836 */ /* 0x004fe20000000000 */
[----:B------:R2:W-:Y:S04]  /*8970*/  LDGSTS.E [R25+0x18000], desc[UR16][R158.64], !P0 ;  /* 0x180000009e197fae */ /* 0x0005e8000c121850 */
[----:B------:R-:W-:Y:S01]  /*8980*/  LDGSTS.E [R25+0x18004], desc[UR16][R160.64], !P1 ;  /* 0x18004000a0197fae */ /* 0x000fe2000c921850 */
[----:B------:R-:W-:Y:S01]  /*8990*/  ISETP.GE.U32.AND P1, PT, R17, 0x7ffffed3, PT ;  /* 0x7ffffed31100780c */ /* 0x000fe20003f26070 */
[----:B------:R-:W5:Y:S01]  /*89a0*/  LDC R29, c[0x0][0x230] ;  /* 0x00008c00ff1d7b82 */ /* 0x000f620000000800 */
[----:B---3--:R-:W-:Y:S01]  /*89b0*/  VIADD R28, R28, 0xffffff2f ;  /* 0xffffff2f1c1c7836 */ /* 0x008fe20000000000 */
[----:B------:R-:W-:Y:S04]  /*89c0*/  LDGSTS.E [R25+0x18008], desc[UR16][R174.64], !P2 ;  /* 0x18008000ae197fae */ /* 0x000fe8000d121850 */
[----:B------:R-:W-:Y:S01]  /*89d0*/  LDGSTS.E [R25+0x1800c], desc[UR16][R182.64], !P3 ;  /* 0x1800c000b6197fae */ /* 0x000fe2000d921850 */
[----:B------:R-:W-:Y:S01]  /*89e0*/  ISETP.GE.U32.AND P0, PT, R28, 0x7ffffef0, PT ;  /* 0x7ffffef01c00780c */ /* 0x000fe20003f06070 */
[----:B------:R-:W3:Y:S01]  /*89f0*/  LDC R176, c[0x0][0x230] ;  /* 0x00008c00ffb07b82 */ /* 0x000ee20000000800 */
[----:B-1----:R-:W-:Y:S01]  /*8a00*/  VIADD R27, R172, 0xffffff11 ;  /* 0xffffff11ac1b7836 */ /* 0x002fe20000000000 */
[----:B------:R-:W-:Y:S04]  /*8a10*/  LDGSTS.E [R25+0x1c000], desc[UR16][R180.64], !P5 ;  /* 0x1c000000b4197fae */ /* 0x000fe8000e921850 */
[----:B------:R-:W-:Y:S01]  /*8a20*/  ISETP.GE.U32.AND P3, PT, R27, 0x7ffffed2, PT ;  /* 0x7ffffed21b00780c */ /* 0x000fe20003f66070 */
[----:B------:R-:W-:Y:S01]  /*8a30*/  LDGSTS.E [R25+0x1c004], desc[UR16][R166.64], !P1 ;  /* 0x1c004000a6197fae */ /* 0x000fe2000c921850 */
[----:B----4-:R-:W-:Y:S01]  /*8a40*/  VIADD R17, R173, 0xffffff10 ;  /* 0xffffff10ad117836 */ /* 0x010fe20000000000 */
[----:B--2---:R-:W1:Y:S04]  /*8a50*/  LDC R158, c[0x0][0x230] ;  /* 0x00008c00ff9e7b82 */ /* 0x004e680000000800 */
[----:B------:R-:W-:Y:S01]  /*8a60*/  ISETP.GE.U32.AND P4, PT, R17, 0x7ffffed1, PT ;  /* 0x7ffffed11100780c */ /* 0x000fe20003f86070 */
[----:B-----5:R-:W-:-:S03]  /*8a70*/  VIADD R17, R29, 0xffffff2d ;  /* 0xffffff2d1d117836 */ /* 0x020fc60000000000 */
[----:B------:R-:W2:Y:S02]  /*8a80*/  LDC R159, c[0x0][0x230] ;  /* 0x00008c00ff9f7b82 */ /* 0x000ea40000000800 */
[----:B------:R-:W-:Y:S01]  /*8a90*/  LDGSTS.E [R25+0x1c008], desc[UR16][R170.64], !P3 ;  /* 0x1c008000aa197fae */ /* 0x000fe2000d921850 */
[----:B------:R-:W-:Y:S01]  /*8aa0*/  ISETP.GE.U32.AND P2, PT, R17, 0x7ffffeee, PT ;  /* 0x7ffffeee1100780c */ /* 0x000fe20003f46070 */
[----:B---3--:R-:W-:-:S04]  /*8ab0*/  VIADD R27, R176, 0xffffff2e ;  /* 0xffffff2eb01b7836 */ /* 0x008fc80000000000 */
[----:B------:R-:W3:Y:S01]  /*8ac0*/  LDC R151, c[0x0][0x230] ;  /* 0x00008c00ff977b82 */ /* 0x000ee20000000800 */
[----:B------:R4:W-:Y:S01]  /*8ad0*/  LDGSTS.E [R25+0x1c00c], desc[UR16][R164.64], !P4 ;  /* 0x1c00c000a4197fae */ /* 0x0009e2000e121850 */
[----:B------:R-:W-:-:S03]  /*8ae0*/  ISETP.GE.U32.AND P1, PT, R27, 0x7ffffeef, PT ;  /* 0x7ffffeef1b00780c */ /* 0x000fc60003f26070 */
[----:B------:R5:W-:Y:S03]  /*8af0*/  LDGSTS.E [R26+0x18000], desc[UR16][R134.64], !P0 ;  /* 0x18000000861a7fae */ /* 0x000be6000c121850 */
[----:B------:R-:W5:Y:S01]  /*8b00*/  LDC R35, c[0x0][0x230] ;  /* 0x00008c00ff237b82 */ /* 0x000f620000000800 */
[----:B-1----:R-:W-:Y:S02]  /*8b10*/  VIADD R17, R158, 0xffffff0f ;  /* 0xffffff0f9e117836 */ /* 0x002fe40000000000 */
[----:B----4-:R-:W-:-:S03]  /*8b20*/  VIADD R25, R34, 0xffffff2c ;  /* 0xffffff2c22197836 */ /* 0x010fc60000000000 */
[----:B------:R-:W-:Y:S02]  /*8b30*/  ISETP.GE.U32.AND P3, PT, R17, 0x7ffffed0, PT ;  /* 0x7ffffed01100780c */ /* 0x000fe40003f66070 */
[----:B------:R-:W1:Y:S01]  /*8b40*/  LDC R29, c[0x0][0x230] ;  /* 0x00008c00ff1d7b82 */ /* 0x000e620000000800 */
[----:B------:R-:W-:Y:S01]  /*8b50*/  LDGSTS.E [R26+0x18004], desc[UR16][R168.64], !P1 ;  /* 0x18004000a81a7fae */ /* 0x000fe2000c921850 */
[----:B------:R-:W-:Y:S01]  /*8b60*/  ISETP.GE.U32.AND P0, PT, R25, 0x7ffffeed, PT ;  /* 0x7ffffeed1900780c */ /* 0x000fe20003f06070 */
[----:B--2---:R-:W-:Y:S02]  /*8b70*/  VIADD R25, R159, 0xffffff0d ;  /* 0xffffff0d9f197836 */ /* 0x004fe40000000000 */
[----:B------:R-:W-:Y:S03]  /*8b80*/  LDGSTS.E [R26+0x18008], desc[UR16][R162.64], !P2 ;  /* 0x18008000a21a7fae */ /* 0x000fe6000d121850 */
[----:B------:R-:W2:Y:S01]  /*8b90*/  LDC R28, c[0x0][0x230] ;  /* 0x00008c00ff1c7b82 */ /* 0x000ea20000000800 */
[----:B---3--:R-:W-:Y:S01]  /*8ba0*/  VIADD R27, R151, 0xffffff0e ;  /* 0xffffff0e971b7836 */ /* 0x008fe20000000000 */
[----:B------:R-:W-:-:S04]  /*8bb0*/  ISETP.GE.U32.AND P5, PT, R25, 0x7ffffece, PT ;  /* 0x7ffffece1900780c */ /* 0x000fc80003fa6070 */
[----:B------:R-:W-:Y:S01]  /*8bc0*/  ISETP.GE.U32.AND P4, PT, R27, 0x7ffffecf, PT ;  /* 0x7ffffecf1b00780c */ /* 0x000fe20003f86070 */
[----:B------:R-:W-:Y:S01]  /*8bd0*/  LDGSTS.E [R26+0x1800c], desc[UR16][R138.64], !P0 ;  /* 0x1800c0008a1a7fae */ /* 0x000fe2000c121850 */
[----:B------:R-:W3:Y:S01]  /*8be0*/  LDC R150, c[0x0][0x230] ;  /* 0x00008c00ff967b82 */ /* 0x000ee20000000800 */
[----:B-----5:R-:W-:Y:S01]  /*8bf0*/  VIADD R17, R35, 0xffffff0c ;  /* 0xffffff0c23117836 */ /* 0x020fe20000000000 */
[----:B------:R-:W-:Y:S01]  /*8c00*/  ISETP.GE.AND P0, PT, R244, R236, PT ;  /* 0x000000ecf400720c */ /* 0x000fe20003f06270 */
[----:B------:R-:W-:Y:S03]  /*8c10*/  LDGSTS.E [R26+0x1c000], desc[UR16][R146.64], !P3 ;  /* 0x1c000000921a7fae */ /* 0x000fe6000d921850 */
[----:B------:R-:W-:Y:S01]  /*8c20*/  ISETP.GE.U32.AND P6, PT, R17, 0x7ffffecd, PT ;  /* 0x7ffffecd1100780c */ /* 0x000fe20003fc6070 */
[----:B-1----:R-:W-:Y:S01]  /*8c30*/  VIADD R25, R29, 0xffffff2b ;  /* 0xffffff2b1d197836 */ /* 0x002fe20000000000 */
[----:B------:R-:W1:Y:S03]  /*8c40*/  LDC R135, c[0x0][0x230] ;  /* 0x00008c00ff877b82 */ /* 0x000e660000000800 */
[----:B------:R-:W-:Y:S01]  /*8c50*/  LDGSTS.E [R26+0x1c004], desc[UR16][R142.64], !P4 ;  /* 0x1c0040008e1a7fae */ /* 0x000fe2000e121850 */
[----:B------:R-:W-:-:S03]  /*8c60*/  ISETP.GE.U32.AND P1, PT, R25, 0x7ffffeec, PT ;  /* 0x7ffffeec1900780c */ /* 0x000fc60003f26070 */
[----:B------:R-:W-:Y:S01]  /*8c70*/  LDGSTS.E [R26+0x1c008], desc[UR16][R128.64], !P5 ;  /* 0x1c008000801a7fae */ /* 0x000fe2000e921850 */
[----:B--2---:R-:W-:Y:S01]  /*8c80*/  VIADD R28, R28, 0xffffff29 ;  /* 0xffffff291c1c7836 */ /* 0x004fe20000000000 */
[----:B------:R-:W2:Y:S02]  /*8c90*/  LDC R34, c[0x0][0x230] ;  /* 0x00008c00ff227b82 */ /* 0x000ea40000000800 */
[----:B------:R4:W-:Y:S01]  /*8ca0*/  LDGSTS.E [R26+0x1c00c], desc[UR16][R152.64], !P6 ;  /* 0x1c00c000981a7fae */ /* 0x0009e2000f121850 */
[----:B---3--:R-:W-:-:S05]  /*8cb0*/  VIADD R17, R150, 0xffffff2a ;  /* 0xffffff2a96117836 */ /* 0x008fca0000000000 */
[----:B------:R-:W3:Y:S01]  /*8cc0*/  LDC R27, c[0x0][0x230] ;  /* 0x00008c00ff1b7b82 */ /* 0x000ee20000000800 */
[----:B------:R-:W-:Y:S01]  /*8cd0*/  LDGSTS.E [R24+0x18000], desc[UR16][R144.64], !P1 ;  /* 0x1800000090187fae */ /* 0x000fe2000c921850 */
[----:B------:R-:W-:Y:S02]  /*8ce0*/  ISETP.GE.U32.AND P1, PT, R28, 0x7ffffeea, PT ;  /* 0x7ffffeea1c00780c */ /* 0x000fe40003f26070 */
[----:B------:R-:W-:-:S04]  /*8cf0*/  ISETP.GE.U32.AND P2, PT, R17, 0x7ffffeeb, PT ;  /* 0x7ffffeeb1100780c */ /* 0x000fc80003f46070 */
[----:B------:R-:W5:Y:S01]  /*8d00*/  LDC R134, c[0x0][0x230] ;  /* 0x00008c00ff867b82 */ /* 0x000f620000000800 */
[----:B-1----:R-:W-:-:S07]  /*8d10*/  VIADD R135, R135, 0xffffff28 ;  /* 0xffffff2887877836 */ /* 0x002fce0000000000 */
[----:B------:R-:W1:Y:S01]  /*8d20*/  LDC R35, c[0x0][0x230] ;  /* 0x00008c00ff237b82 */ /* 0x000e620000000800 */
[----:B--2---:R-:W-:Y:S01]  /*8d30*/  VIADD R34, R34, 0xffffff09 ;  /* 0xffffff0922227836 */ /* 0x004fe20000000000 */
[----:B------:R-:W-:Y:S01]  /*8d40*/  LDGSTS.E [R24+0x18004], desc[UR16][R148.64], !P2 ;  /* 0x1800400094187fae */ /* 0x000fe2000d121850 */
[----:B------:R-:W-:-:S03]  /*8d50*/  ISETP.GE.U32.AND P2, PT, R135, 0x7ffffee9, PT ;  /* 0x7ffffee98700780c */ /* 0x000fc60003f46070 */
[----:B------:R-:W-:Y:S01]  /*8d60*/  ISETP.GE.U32.AND P5, PT, R34, 0x7ffffeca, PT ;  /* 0x7ffffeca2200780c */ /* 0x000fe20003fa6070 */
[----:B------:R-:W-:Y:S01]  /*8d70*/  LDGSTS.E [R24+0x18008], desc[UR16][R130.64], !P1 ;  /* 0x1800800082187fae */ /* 0x000fe2000c921850 */
[----:B------:R-:W2:Y:S01]  /*8d80*/  LDC R28, c[0x0][0x230] ;  /* 0x00008c00ff1c7b82 */ /* 0x000ea20000000800 */
[----:B---3--:R-:W-:-:S05]  /*8d90*/  VIADD R34, R27, 0xffffff08 ;  /* 0xffffff081b227836 */ /* 0x008fca0000000000 */
[----:B------:R-:W-:Y:S02]  /*8da0*/  ISETP.GE.U32.AND P6, PT, R34, 0x7ffffec9, PT ;  /* 0x7ffffec92200780c */ /* 0x000fe40003fc6070 */
[----:B------:R-:W3:Y:S01]  /*8db0*/  LDC R29, c[0x0][0x230] ;  /* 0x00008c00ff1d7b82 */ /* 0x000ee20000000800 */
[----:B-----5:R-:W-:Y:S01]  /*8dc0*/  VIADD R134, R134, 0xffffff0b ;  /* 0xffffff0b86867836 */ /* 0x020fe20000000000 */
[----:B------:R-:W-:Y:S04]  /*8dd0*/  LDGSTS.E [R24+0x1800c], desc[UR16][R122.64], !P2 ;  /* 0x1800c0007a187fae */ /* 0x000fe8000d121850 */
[----:B------:R-:W-:Y:S02]  /*8de0*/  ISETP.GE.U32.AND P3, PT, R134, 0x7ffffecc, PT ;  /* 0x7ffffecc8600780c */ /* 0x000fe40003f66070 */
[----:B------:R-:W5:Y:S01]  /*8df0*/  LDC R25, c[0x0][0x230] ;  /* 0x00008c00ff197b82 */ /* 0x000f620000000800 */
[----:B-1----:R-:W-:-:S05]  /*8e00*/  VIADD R35, R35, 0xffffff0a ;  /* 0xffffff0a23237836 */ /* 0x002fca0000000000 */
[----:B------:R-:W-:Y:S02]  /*8e10*/  ISETP.GE.U32.AND P4, PT, R35, 0x7ffffecb, PT ;  /* 0x7ffffecb2300780c */ /* 0x000fe40003f86070 */
[----:B----4-:R-:W1:Y:S01]  /*8e20*/  LDC R26, c[0x0][0x230] ;  /* 0x00008c00ff1a7b82 */ /* 0x010e620000000800 */
[----:B--2---:R-:W-:Y:S02]  /*8e30*/  VIADD R28, R28, 0xffffff26 ;  /* 0xffffff261c1c7836 */ /* 0x004fe40000000000 */
[----:B------:R-:W-:Y:S03]  /*8e40*/  LDGSTS.E [R24+0x1c000], desc[UR16][R136.64], !P3 ;  /* 0x1c00000088187fae */ /* 0x000fe6000d921850 */
[----:B------:R-:W-:Y:S02]  /*8e50*/  ISETP.GE.U32.AND P2, PT, R28, 0x7ffffee7, PT ;  /* 0x7ffffee71c00780c */ /* 0x000fe40003f46070 */
[----:B------:R-:W2:Y:S01]  /*8e60*/  LDC R27, c[0x0][0x230] ;  /* 0x00008c00ff1b7b82 */ /* 0x000ea20000000800 */
[----:B---3--:R-:W-:-:S02]  /*8e70*/  VIADD R29, R29, 0xffffff27 ;  /* 0xffffff271d1d7836 */ /* 0x008fc40000000000 */
[----:B------:R-:W-:Y:S03]  /*8e80*/  LDGSTS.E [R24+0x1c004], desc[UR16][R120.64], !P4 ;  /* 0x1c00400078187fae */ /* 0x000fe6000e121850 */
[----:B------:R-:W-:Y:S01]  /*8e90*/  ISETP.GE.U32.AND P1, PT, R29, 0x7ffffee8, PT ;  /* 0x7ffffee81d00780c */ /* 0x000fe20003f26070 */
[----:B------:R-:W-:Y:S01]  /*8ea0*/  LDGSTS.E [R24+0x1c008], desc[UR16][R140.64], !P5 ;  /* 0x1c0080008c187fae */ /* 0x000fe2000e921850 */
[----:B------:R-:W3:Y:S01]  /*8eb0*/  LDC R17, c[0x0][0x230] ;  /* 0x00008c00ff117b82 */ /* 0x000ee20000000800 */
[----:B-----5:R-:W-:Y:S02]  /*8ec0*/  VIADD R25, R25, 0xffffff24 ;  /* 0xffffff2419197836 */ /* 0x020fe40000000000 */
[----:B------:R4:W-:Y:S03]  /*8ed0*/  LDGSTS.E [R24+0x1c00c], desc[UR16][R132.64], !P6 ;  /* 0x1c00c00084187fae */ /* 0x0009e6000f121850 */
[----:B------:R-:W-:-:S02]  /*8ee0*/  ISETP.GE.U32.AND P4, PT, R25, 0x7ffffee5, PT ;  /* 0x7ffffee51900780c */ /* 0x000fc40003f86070 */
[----:B------:R-:W5:Y:S01]  /*8ef0*/  LDC R28, c[0x0][0x230] ;  /* 0x00008c00ff1c7b82 */ /* 0x000f620000000800 */
[----:B-1----:R-:W-:Y:S02]  /*8f00*/  VIADD R26, R26, 0xffffff07 ;  /* 0xffffff071a1a7836 */ /* 0x002fe40000000000 */
[----:B------:R-:W-:Y:S01]  /*8f10*/  LDGSTS.E [R23+0x18000], desc[UR16][R106.64], !P1 ;  /* 0x180000006a177fae */ /* 0x000fe2000c921850 */
[----:B------:R-:W-:Y:S02]  /*8f20*/  ISETP.GT.AND P1, PT, R154, 0xff, PT ;  /* 0x000000ff9a00780c */ /* 0x000fe40003f24270 */
[----:B------:R-:W-:Y:S01]  /*8f30*/  ISETP.GE.U32.AND P5, PT, R26, 0x7ffffec8, PT ;  /* 0x7ffffec81a00780c */ /* 0x000fe20003fa6070 */
[----:B------:R-:W-:Y:S01]  /*8f40*/  LDGSTS.E [R23+0x18004], desc[UR16][R118.64], !P2 ;  /* 0x1800400076177fae */ /* 0x000fe2000d121850 */
[----:B------:R-:W4:Y:S01]  /*8f50*/  LDC R29, c[0x0][0x230] ;  /* 0x00008c00ff1d7b82 */ /* 0x000f220000000800 */
[----:B--2---:R-:W-:-:S05]  /*8f60*/  VIADD R27, R27, 0xffffff06 ;  /* 0xffffff061b1b7836 */ /* 0x004fca0000000000 */
[----:B------:R-:W-:Y:S02]  /*8f70*/  ISETP.GE.U32.AND P6, PT, R27, 0x7ffffec7, PT ;  /* 0x7ffffec71b00780c */ /* 0x000fe40003fc6070 */
[----:B------:R-:W1:Y:S01]  /*8f80*/  LDC R25, c[0x0][0x230] ;  /* 0x00008c00ff197b82 */ /* 0x000e620000000800 */
[----:B---3--:R-:W-:-:S05]  /*8f90*/  VIADD R17, R17, 0xffffff25 ;  /* 0xffffff2511117836 */ /* 0x008fca0000000000 */
[----:B------:R-:W-:Y:S02]  /*8fa0*/  ISETP.GE.U32.AND P3, PT, R17, 0x7ffffee6, PT ;  /* 0x7ffffee61100780c */ /* 0x000fe40003f66070 */
[----:B------:R-:W2:Y:S01]  /*8fb0*/  LDC R26, c[0x0][0x230] ;  /* 0x00008c00ff1a7b82 */ /* 0x000ea20000000800 */
[----:B-----5:R-:W-:-:S07]  /*8fc0*/  VIADD R17, R28, 0xffffff05 ;  /* 0xffffff051c117836 */ /* 0x020fce0000000000 */
[----:B------:R-:W3:Y:S01]  /*8fd0*/  LDC R27, c[0x0][0x230] ;  /* 0x00008c00ff1b7b82 */ /* 0x000ee20000000800 */
[----:B----4-:R-:W-:Y:S02]  /*8fe0*/  VIADD R24, R29, 0xffffff04 ;  /* 0xffffff041d187836 */ /* 0x010fe40000000000 */
[----:B------:R-:W-:Y:S04]  /*8ff0*/  LDGSTS.E [R23+0x18008], desc[UR16][R114.64], !P3 ;  /* 0x1800800072177fae */ /* 0x000fe8000d921850 */
[----:B------:R4:W-:Y:S01]  /*9000*/  LDGSTS.E [R23+0x1800c], desc[UR16][R94.64], !P4 ;  /* 0x1800c0005e177fae */ /* 0x0009e2000e121850 */
[----:B------:R-:W5:Y:S01]  /*9010*/  LDC R28, c[0x0][0x230] ;  /* 0x00008c00ff1c7b82 */ /* 0x000f620000000800 */
[----:B------:R-:W-:Y:S01]  /*9020*/  ISETP.GE.U32.AND P4, PT, R17, 0x7ffffec6, PT ;  /* 0x7ffffec61100780c */ /* 0x000fe20003f86070 */
[----:B-1----:R-:W-:Y:S01]  /*9030*/  VIADD R17, R25, 0xffffff23 ;  /* 0xffffff2319117836 */ /* 0x002fe20000000000 */
[----:B------:R-:W-:Y:S01]  /*9040*/  LDGSTS.E [R23+0x1c000], desc[UR16][R126.64], !P5 ;  /* 0x1c0000007e177fae */ /* 0x000fe2000e921850 */
[----:B------:R-:W-:-:S02]  /*9050*/  ISETP.GE.U32.AND P5, PT, R24, 0x7ffffec5, PT ;  /* 0x7ffffec51800780c */ /* 0x000fc40003fa6070 */
[----:B------:R-:W-:Y:S01]  /*9060*/  SEL R25, RZ, 0x4, P0 ;  /* 0x00000004ff197807 */ /* 0x000fe20000000000 */
[----:B------:R-:W-:Y:S01]  /*9070*/  LDGSTS.E [R23+0x1c004], desc[UR16][R124.64], !P6 ;  /* 0x1c0040007c177fae */ /* 0x000fe2000f121850 */
[----:B------:R-:W1:Y:S01]  /*9080*/  LDC R29, c[0x0][0x230] ;  /* 0x00008c00ff1d7b82 */ /* 0x000e620000000800 */
[----:B--2---:R-:W-:Y:S01]  /*9090*/  VIADD R24, R26, 0xffffff22 ;  /* 0xffffff221a187836 */ /* 0x004fe20000000000 */
[----:B------:R-:W-:Y:S01]  /*90a0*/  ISETP.GE.U32.AND P6, PT, R17, 0x7ffffee4, PT ;  /* 0x7ffffee41100780c */ /* 0x000fe20003fc6070 */
[----:B------:R-:W-:Y:S01]  /*90b0*/  VIADD R26, R0, 0x1 ;  /* 0x00000001001a7836 */ /* 0x000fe20000000000 */
[----:B------:R-:W-:Y:S02]  /*90c0*/  SEL R25, R25, RZ, P1 ;  /* 0x000000ff19197207 */ /* 0x000fe40000800000 */
[----:B------:R-:W-:Y:S01]  /*90d0*/  ISETP.GE.U32.AND P2, PT, R24, 0x7ffffee3, PT ;  /* 0x7ffffee31800780c */ /* 0x000fe20003f46070 */
[----:B------:R-:W-:Y:S01]  /*90e0*/  LDGSTS.E [R23+0x1c008], desc[UR16][R110.64], !P4 ;  /* 0x1c0080006e177fae */ /* 0x000fe2000e121850 */
[----:B------:R-:W2:Y:S01]  /*90f0*/  LDC R34, c[0x0][0x230] ;  /* 0x00008c00ff227b82 */ /* 0x000ea20000000800 */
[----:B---3--:R-:W-:Y:S01]  /*9100*/  VIADD R17, R27, 0xffffff21 ;  /* 0xffffff211b117836 */ /* 0x008fe20000000000 */
[----:B------:R-:W-:Y:S01]  /*9110*/  ISETP.NE.U32.AND P1, PT, R25, RZ, PT ;  /* 0x000000ff1900720c */ /* 0x000fe20003f25070 */
[----:B------:R-:W-:Y:S01]  /*9120*/  LDGSTS.E [R23+0x1c00c], desc[UR16][R108.64], !P5 ;  /* 0x1c00c0006c177fae */ /* 0x000fe2000e921850 */
[----:B------:R-:W-:-:S02]  /*9130*/  ISETP.GE.AND P0, PT, R243, R156, PT ;  /* 0x0000009cf300720c */ /* 0x000fc40003f06270 */
[----:B------:R-:W-:Y:S01]  /*9140*/  ISETP.GE.U32.AND P3, PT, R17, 0x7ffffee2, PT ;  /* 0x7ffffee21100780c */ /* 0x000fe20003f66070 */
[----:B------:R-:W-:Y:S01]  /*9150*/  LDGSTS.E [R22+0x18000], desc[UR16][R116.64], !P6 ;  /* 0x1800000074167fae */ /* 0x000fe2000f121850 */
[----:B------:R-:W3:Y:S01]  /*9160*/  LDC R35, c[0x0][0x230] ;  /* 0x00008c00ff237b82 */ /* 0x000ee20000000800 */
[----:B-----5:R-:W-:Y:S02]  /*9170*/  VIADD R17, R28, 0xffffff20 ;  /* 0xffffff201c117836 */ /* 0x020fe40000000000 */
[----:B------:R-:W-:Y:S03]  /*9180*/  LDGSTS.E [R22+0x18004], desc[UR16][R112.64], !P2 ;  /* 0x1800400070167fae */ /* 0x000fe6000d121850 */
[----:B------:R-:W-:Y:S02]  /*9190*/  ISETP.GE.U32.AND P4, PT, R17, 0x7ffffee1, PT ;  /* 0x7ffffee11100780c */ /* 0x000fe40003f86070 */
[----:B----4-:R-:W4:Y:S01]  /*91a0*/  LDC R94, c[0x0][0x230] ;  /* 0x00008c00ff5e7b82 */ /* 0x010f220000000800 */
[----:B-1----:R-:W-:Y:S01]  /*91b0*/  VIADD R17, R29, 0xffffff03 ;  /* 0xffffff031d117836 */ /* 0x002fe20000000000 */
[----:B------:R-:W-:Y:S01]  /*91c0*/  CS2R R28, SRZ ;  /* 0x00000000001c7805 */ /* 0x000fe2000001ff00 */
[----:B------:R1:W-:Y:S03]  /*91d0*/  LDGSTS.E [R22+0x18008], desc[UR16][R30.64], !P3 ;  /* 0x180080001e167fae */ /* 0x0003e6000d921850 */
[----:B------:R-:W-:Y:S01]  /*91e0*/  ISETP.GE.U32.AND P2, PT, R17, 0x7ffffec4, PT ;  /* 0x7ffffec41100780c */ /* 0x000fe20003f46070 */
[----:B--2---:R-:W-:-:S04]  /*91f0*/  VIADD R24, R34, 0xffffff02 ;  /* 0xffffff0222187836 */ /* 0x004fc80000000000 */
[----:B------:R-:W-:Y:S01]  /*9200*/  LDGSTS.E [R22+0x1800c], desc[UR16][R104.64], !P4 ;  /* 0x1800c00068167fae */ /* 0x000fe2000e121850 */
[-C--:B------:R-:W-:Y:S02]  /*9210*/  ISETP.LT.AND P4, PT, R26, R157.reuse, !P0 ;  /* 0x0000009d1a00720c */ /* 0x080fe40004781270 */
[----:B------:R-:W-:Y:S02]  /*9220*/  CS2R R26, SRZ ;  /* 0x00000000001a7805 */ /* 0x000fe4000001ff00 */
[----:B------:R-:W-:Y:S01]  /*9230*/  ISETP.GE.U32.AND P3, PT, R24, 0x7ffffec3, PT ;  /* 0x7ffffec31800780c */ /* 0x000fe20003f66070 */
[----:B------:R-:W-:Y:S01]  /*9240*/  VIADD R24, R0, 0x2 ;  /* 0x0000000200187836 */ /* 0x000fe20000000000 */
[----:B-1----:R-:W-:Y:S01]  /*9250*/  CS2R R30, SRZ ;  /* 0x00000000001e7805 */ /* 0x002fe2000001ff00 */
[----:B---3--:R-:W-:Y:S01]  /*9260*/  VIADD R17, R35, 0xffffff01 ;  /* 0xffffff0123117836 */ /* 0x008fe20000000000 */
[----:B------:R-:W-:Y:S01]  /*9270*/  CS2R R34, SRZ ;  /* 0x0000000000227805 */ /* 0x000fe2000001ff00 */
[----:B------:R-:W-:Y:S01]  /*9280*/  LDGSTS.E [R22+0x1c000], desc[UR16][R100.64], !P2 ;  /* 0x1c00000064167fae */ /* 0x000fe2000d121850 */
[----:B------:R-:W-:-:S02]  /*9290*/  ISETP.LT.AND P2, PT, R24, R157, !P0 ;  /* 0x0000009d1800720c */ /* 0x000fc40004741270 */
[----:B------:R-:W-:Y:S02]  /*92a0*/  CS2R R24, SRZ ;  /* 0x0000000000187805 */ /* 0x000fe4000001ff00 */
[----:B------:R-:W-:Y:S01]  /*92b0*/  ISETP.GE.U32.AND P5, PT, R17, 0x7ffffec2, PT ;  /* 0x7ffffec21100780c */ /* 0x000fe20003fa6070 */
[----:B----4-:R-:W-:Y:S02]  /*92c0*/  VIADD R94, R94, 0xffffff00 ;  /* 0xffffff005e5e7836 */ /* 0x010fe40000000000 */
[----:B------:R-:W-:Y:S03]  /*92d0*/  LDGSTS.E [R22+0x1c004], desc[UR16][R102.64], !P3 ;  /* 0x1c00400066167fae */ /* 0x000fe6000d921850 */
[----:B------:R-:W-:-:S07]  /*92e0*/  ISETP.GE.U32.AND P6, PT, R94, 0x7ffffec1, PT ;  /* 0x7ffffec15e00780c */ /* 0x000fce0003fc6070 */
[----:B------:R-:W-:Y:S06]  /*92f0*/  LDGSTS.E [R22+0x1c008], desc[UR16][R98.64], !P5 ;  /* 0x1c00800062167fae */ /* 0x000fec000e921850 */
[----:B------:R-:W-:Y:S04]  /*9300*/  LDGSTS.E [R22+0x1c00c], desc[UR16][R90.64], !P6 ;  /* 0x1c00c0005a167fae */ /* 0x000fe8000f121850 */
[----:B------:R-:W0:Y:S04]  /*9310*/  LDGDEPBAR ;  /* 0x00000000000079af */ /* 0x000e280000000000 */
[----:B------:R-:W-:Y:S04]  /*9320*/  LDGSTS.E [R21+0x34000], desc[UR16][R96.64], P1 ;  /* 0x3400000060157fae */ /* 0x000fe80008921850 */
[----:B------:R-:W-:Y:S04]  /*9330*/  LDGSTS.E [R21+0x34400], desc[UR16][R92.64], P1 ;  /* 0x344000005c157fae */ /* 0x000fe80008921850 */
[----:B------:R-:W-:Y:S04]  /*9340*/  LDGSTS.E [R21+0x34800], desc[UR16][R88.64], P1 ;  /* 0x3480000058157fae */ /* 0x000fe80008921850 */
[----:B------:R1:W-:Y:S04]  /*9350*/  LDGSTS.E [R21+0x34c00], desc[UR16][R80.64], P1 ;  /* 0x34c0000050157fae */ /* 0x0003e80008921850 */
[----:B------:R2:W-:Y:S04]  /*9360*/  LDGSTS.E [R21+0x35000], desc[UR16][R40.64], P1 ;  /* 0x3500000028157fae */ /* 0x0005e80008921850 */
[----:B------:R3:W-:Y:S04]  /*9370*/  LDGSTS.E [R21+0x35400], desc[UR16][R32.64], P1 ;  /* 0x3540000020157fae */ /* 0x0007e80008921850 */
[----:B------:R4:W-:Y:S01]  /*9380*/  LDGSTS.E [R21+0x35800], desc[UR16][R38.64], P1 ;  /* 0x3580000026157fae */ /* 0x0009e20008921850 */
[----:B-1----:R-:W-:-:S03]  /*9390*/  CS2R R80, SRZ ;  /* 0x0000000000507805 */ /* 0x002fc6000001ff00 */
[----:B------:R1:W-:Y:S01]  /*93a0*/  LDGSTS.E [R21+0x35c00], desc[UR16][R36.64], P1 ;  /* 0x35c0000024157fae */ /* 0x0003e20008921850 */
[----:B--2---:R-:W-:-:S03]  /*93b0*/  CS2R R40, SRZ ;  /* 0x0000000000287805 */ /* 0x004fc6000001ff00 */
[----:B------:R2:W-:Y:S01]  /*93c0*/  LDGSTS.E [R20+0x34100], desc[UR16][R70.64], P1 ;  /* 0x3410000046147fae */ /* 0x0005e20008921850 */
[----:B---3--:R-:W-:-:S03]  /*93d0*/  CS2R R32, SRZ ;  /* 0x0000000000207805 */ /* 0x008fc6000001ff00 */
[----:B------:R3:W-:Y:S01]  /*93e0*/  LDGSTS.E [R20+0x34500], desc[UR16][R76.64], P1 ;  /* 0x345000004c147fae */ /* 0x0007e20008921850 */
[----:B----4-:R-:W-:-:S03]  /*93f0*/  CS2R R38, SRZ ;  /* 0x0000000000267805 */ /* 0x010fc6000001ff00 */
        /* <DEDUP_REMOVED lines=17> */
[----:B-1----:R-:W-:Y:S01]  /*9510*/  IMAD.WIDE R20, R6, 0x4, R56 ;  /* 0x0000000406147825 */ /* 0x002fe200078e0238 */
[----:B------:R-:W-:Y:S02]  /*9520*/  CS2R R56, SRZ ;  /* 0x0000000000387805 */ /* 0x000fe4000001ff00 */
[----:B------:R-:W-:Y:S01]  /*9530*/  CS2R R78, SRZ ;  /* 0x00000000004e7805 */ /* 0x000fe2000001ff00 */
[----:B------:R-:W-:Y:S01]  /*9540*/  LDGSTS.E [R19+0x34e00], desc[UR16][R224.64], P1 ;  /* 0x34e00000e0137fae */ /* 0x000fe20008921850 */
[----:B--2---:R-:W-:-:S03]  /*9550*/  CS2R R62, SRZ ;  /* 0x00000000003e7805 */ /* 0x004fc6000001ff00 */
[----:B------:R1:W-:Y:S01]  /*9560*/  LDGSTS.E [R19+0x35200], desc[UR16][R68.64], P1 ;  /* 0x3520000044137fae */ /* 0x0003e20008921850 */
[----:B---3--:R-:W-:-:S03]  /*9570*/  CS2R R58, SRZ ;  /* 0x00000000003a7805 */ /* 0x008fc6000001ff00 */
[----:B------:R2:W-:Y:S01]  /*9580*/  LDGSTS.E [R19+0x35600], desc[UR16][R60.64], P1 ;  /* 0x356000003c137fae */ /* 0x0005e20008921850 */
[----:B----4-:R-:W-:-:S03]  /*9590*/  CS2R R52, SRZ ;  /* 0x0000000000347805 */ /* 0x010fc6000001ff00 */
        /* <DEDUP_REMOVED lines=9> */
[----:B------:R-:W-:Y:S01]  /*9630*/  LDGSTS.E [R18+0x34f00], desc[UR16][R222.64], P1 ;  /* 0x34f00000de127fae */ /* 0x000fe20008921850 */
[----:B-1----:R-:W-:-:S03]  /*9640*/  CS2R R48, SRZ ;  /* 0x0000000000307805 */ /* 0x002fc6000001ff00 */
[----:B------:R-:W-:Y:S01]  /*9650*/  LDGSTS.E [R18+0x35300], desc[UR16][R20.64], P1 ;  /* 0x3530000014127fae */ /* 0x000fe20008921850 */
[----:B--2---:R-:W-:-:S03]  /*9660*/  CS2R R46, SRZ ;  /* 0x00000000002e7805 */ /* 0x004fc6000001ff00 */
[----:B------:R1:W-:Y:S01]  /*9670*/  LDGSTS.E [R18+0x35700], desc[UR16][R54.64], P1 ;  /* 0x3570000036127fae */ /* 0x0003e20008921850 */
[----:B---3--:R-:W-:-:S03]  /*9680*/  CS2R R44, SRZ ;  /* 0x00000000002c7805 */ /* 0x008fc6000001ff00 */
[----:B------:R2:W-:Y:S04]  /*9690*/  LDGSTS.E [R18+0x35b00], desc[UR16][R50.64], P1 ;  /* 0x35b0000032127fae */ /* 0x0005e80008921850 */
[----:B------:R3:W-:Y:S01]  /*96a0*/  LDGSTS.E [R18+0x35f00], desc[UR16][R42.64], P1 ;  /* 0x35f000002a127fae */ /* 0x0007e20008921850 */
[----:B------:R-:W-:-:S03]  /*96b0*/  ISETP.GE.AND P1, PT, R154, 0x40, PT ;  /* 0x000000409a00780c */ /* 0x000fc60003f26270 */
[----:B------:R-:W0:Y:S01]  /*96c0*/  LDGDEPBAR ;  /* 0x00000000000079af */ /* 0x000e220000000000 */
[----:B-1----:R-:W-:Y:S02]  /*96d0*/  CS2R R54, SRZ ;  /* 0x0000000000367805 */ /* 0x002fe4000001ff00 */
[----:B--2---:R-:W-:Y:S02]  /*96e0*/  CS2R R50, SRZ ;  /* 0x0000000000327805 */ /* 0x004fe4000001ff00 */
[----:B---3--:R-:W-:-:S05]  /*96f0*/  CS2R R42, SRZ ;  /* 0x00000000002a7805 */ /* 0x008fca000001ff00 */
[----:B------:R-:W-:Y:S05]  /*9700*/  @!P1 BRA `(.L_x_0) ;  /* 0x0000004800dc9947 */ /* 0x000fea0003800000 */
[----:B------:R-:W2:Y:S04]  /*9710*/  LDL.LU R212, [R1] ;  /* 0x0000000001d47983 */ /* 0x000ea80000300800 */
[----:B------:R-:W3:Y:S04]  /*9720*/  LDL.LU R220, [R1+0x4] ;  /* 0x0000040001dc7983 */ /* 0x000ee80000300800 */
[----:B------:R-:W4:Y:S04]  /*9730*/  LDL.LU R218, [R1+0x8] ;  /* 0x0000080001da7983 */ /* 0x000f280000300800 */
[----:B------:R-:W5:Y:S04]  /*9740*/  LDL.LU R216, [R1+0xc] ;  /* 0x00000c0001d87983 */ /* 0x000f680000300800 */
[----:B------:R-:W5:Y:S04]  /*9750*/  LDL.LU R214, [R1+0x10] ;  /* 0x0000100001d67983 */ /* 0x000f680000300800 */
[----:B------:R-:W5:Y:S04]  /*9760*/  LDL.LU R221, [R1+0x14] ;  /* 0x0000140001dd7983 */ /* 0x000f680000300800 */
[----:B------:R-:W5:Y:S04]  /*9770*/  LDL.LU R219, [R1+0x18] ;  /* 0x0000180001db7983 */ /* 0x000f680000300800 */
[----:B------:R-:W5:Y:S04]  /*9780*/  LDL.LU R217, [R1+0x1c] ;  /* 0x00001c0001d97983 */ /* 0x000f680000300800 */
[----:B------:R-:W5:Y:S04]  /*9790*/  LDL.LU R215, [R1+0x20] ;  /* 0x0000200001d77983 */ /* 0x000f680000300800 */
[----:B------:R-:W5:Y:S04]  /*97a0*/  LDL.LU R213, [R1+0x24] ;  /* 0x0000240001d57983 */ /* 0x000f680000300800 */
[----:B------:R-:W5:Y:S04]  /*97b0*/  LDL.LU R211, [R1+0x28] ;  /* 0x0000280001d37983 */ /* 0x000f680000300800 */
[----:B------:R-:W5:Y:S01]  /*97c0*/  LDL.LU R207, [R1+0x2c] ;  /* 0x00002c0001cf7983 */ /* 0x000f620000300800 */
[----:B------:R-:W-:-:S02]  /*97d0*/  SHF.R.S32.HI R209, RZ, 0x1f, R7 ;  /* 0x0000001fffd17819 */ /* 0x000fc40000011407 */
[C---:B------:R-:W-:Y:S01]  /*97e0*/  IADD3 R54, P3, R7.reuse, R13, RZ ;  /* 0x0000000d07367210 */ /* 0x040fe20007f7e0ff */
[----:B------:R-:W5:Y:S01]  /*97f0*/  LDL.LU R201, [R1+0x30] ;  /* 0x0000300001c97983 */ /* 0x000f620000300800 */
[C---:B------:R-:W-:Y:S02]  /*9800*/  IADD3 R51, P5, R7.reuse, R12, RZ ;  /* 0x0000000c07337210 */ /* 0x040fe40007fbe0ff */
[C---:B------:R-:W-:Y:S01]  /*9810*/  IADD3 R48, P6, R7.reuse, R11, RZ ;  /* 0x0000000b07307210 */ /* 0x040fe20007fde0ff */
[----:B------:R-:W5:Y:S01]  /*9820*/  LDL.LU R199, [R1+0x4c] ;  /* 0x00004c0001c77983 */ /* 0x000f620000300800 */
[----:B------:R-:W-:Y:S02]  /*9830*/  IADD3 R45, P1, R7, R10, RZ ;  /* 0x0000000a072d7210 */ /* 0x000fe40007f3e0ff */
[-C--:B------:R-:W-:Y:S01]  /*9840*/  LEA.HI.X.SX32 R122, R13, R209.reuse, 0x1, P3 ;  /* 0x000000d10d7a7211 */ /* 0x080fe200018f0eff */
[----:B------:R-:W5:Y:S01]  /*9850*/  LDL R197, [R1+0x50] ;  /* 0x0000500001c57983 */ /* 0x000f620000100800 */
[----:B------:R-:W-:-:S02]  /*9860*/  LEA.HI.X.SX32 R120, R12, R209, 0x1, P5 ;  /* 0x000000d10c787211 */ /* 0x000fc400028f0eff */
[----:B------:R-:W-:Y:S01]  /*9870*/  LEA.HI.X.SX32 R55, R11, R209, 0x1, P6 ;  /* 0x000000d10b377211 */ /* 0x000fe200030f0eff */
[----:B------:R-:W5:Y:S01]  /*9880*/  LDL R191, [R1+0x5c] ;  /* 0x00005c0001bf7983 */ /* 0x000f620000100800 */
[C---:B------:R-:W-:Y:S02]  /*9890*/  IADD3 R43, P3, R7.reuse, R8, RZ ;  /* 0x00000008072b7210 */ /* 0x040fe40007f7e0ff */
[C---:B------:R-:W-:Y:S01]  /*98a0*/  IADD3 R42, P5, R7.reuse, R155, RZ ;  /* 0x0000009b072a7210 */ /* 0x040fe20007fbe0ff */
[----:B------:R-:W5:Y:S01]  /*98b0*/  LDL.LU R193, [R1+0x34] ;  /* 0x0000340001c17983 */ /* 0x000f620000300800 */
[C---:B------:R-:W-:Y:S02]  /*98c0*/  IADD3 R41, P6, R7.reuse, R226, RZ ;  /* 0x000000e207297210 */ /* 0x040fe40007fde0ff */
[----:B------:R-:W-:Y:S01]  /*98d0*/  LEA.HI.X.SX32 R53, R10, R209, 0x1, P1 ;  /* 0x000000d10a357211 */ /* 0x000fe200008f0eff */
[----:B------:R-:W5:Y:S01]  /*98e0*/  LDL.LU R184, [R1+0x60] ;  /* 0x0000600001b87983 */ /* 0x000f620000300800 */
[----:B------:R-:W-:-:S02]  /*98f0*/  IADD3 R40, P1, R7, R227, RZ ;  /* 0x000000e307287210 */ /* 0x000fc40007f3e0ff */
[-C--:B------:R-:W-:Y:S01]  /*9900*/  LEA.HI.X.SX32 R52, R8, R209.reuse, 0x1, P3 ;  /* 0x000000d108347211 */ /* 0x080fe200018f0eff */
[----:B------:R-:W5:Y:S01]  /*9910*/  LDL.LU R189, [R1+0x68] ;  /* 0x0000680001bd7983 */ /* 0x000f620000300800 */
[-C--:B------:R-:W-:Y:S02]  /*9920*/  LEA.HI.X.SX32 R50, R155, R209.reuse, 0x1, P5 ;  /* 0x000000d19b327211 */ /* 0x080fe400028f0eff */
[----:B------:R-:W-:Y:S01]  /*9930*/  LEA.HI.X.SX32 R49, R226, R209, 0x1, P6 ;  /* 0x000000d1e2317211 */ /* 0x000fe200030f0eff */
[----:B------:R-:W5:Y:S01]  /*9940*/  LDL.LU R185, [R1+0x6c] ;  /* 0x00006c0001b97983 */ /* 0x000f620000300800 */
[C---:B------:R-:W-:Y:S01]  /*9950*/  IADD3 R39, P3, R7.reuse, R228, RZ ;  /* 0x000000e407277210 */ /* 0x040fe20007f7e0ff */
[C---:B------:R-:W-:Y:S01]  /*9960*/  IMAD R205, R16.reuse, 0x3e, RZ ;  /* 0x0000003e10cd7824 */ /* 0x040fe200078e02ff */
[C---:B------:R-:W-:Y:S01]  /*9970*/  IADD3 R38, P5, R7.reuse, R229, RZ ;  /* 0x000000e507267210 */ /* 0x040fe20007fbe0ff */
[----:B------:R-:W5:Y:S01]  /*9980*/  LDL.LU R178, [R1+0x38] ;  /* 0x0000380001b27983 */ /* 0x000f620000300800 */
[----:B------:R-:W-:Y:S01]  /*9990*/  IADD3 R251, P6, R7, R230, RZ ;  /* 0x000000e607fb7210 */ /* 0x000fe20007fde0ff */
[----:B------:R-:W-:Y:S01]  /*99a0*/  IMAD R203, R16, 0x3d, RZ ;  /* 0x0000003d10cb7824 */ /* 0x000fe200078e02ff */
[----:B------:R-:W-:Y:S01]  /*99b0*/  LEA.HI.X.SX32 R47, R227, R209, 0x1, P1 ;  /* 0x000000d1e32f7211 */ /* 0x000fe200008f0eff */
[----:B------:R-:W5:Y:S01]  /*99c0*/  LDL.LU R183, [R1+0x70] ;  /* 0x0000700001b77983 */ /* 0x000f620000300800 */
[----:B------:R-:W-:Y:S01]  /*99d0*/  IADD3 R249, P1, R7, R231, RZ ;  /* 0x000000e707f97210 */ /* 0x000fe20007f3e0ff */
[----:B------:R-:W1:Y:S01]  /*99e0*/  LDC R155, c[0x0][0x230] ;  /* 0x00008c00ff9b7b82 */ /* 0x000e620000000800 */
[-C--:B------:R-:W-:Y:S01]  /*99f0*/  LEA.HI.X.SX32 R46, R228, R209.reuse, 0x1, P3 ;  /* 0x000000d1e42e7211 */ /* 0x080fe200018f0eff */
[----:B------:R-:W5:Y:S01]  /*9a00*/  LDL.LU R174, [R1+0x78] ;  /* 0x0000780001ae7983 */ /* 0x000f620000300800 */
[----:B------:R-:W-:-:S02]  /*9a10*/  LEA.HI.X.SX32 R44, R229, R209, 0x1, P5 ;  /* 0x000000d1e52c7211 */ /* 0x000fc400028f0eff */
[----:B------:R-:W-:Y:S01]  /*9a20*/  LEA.HI.X.SX32 R252, R230, R209, 0x1, P6 ;  /* 0x000000d1e6fc7211 */ /* 0x000fe200030f0eff */
[----:B------:R-:W5:Y:S01]  /*9a30*/  LDL.LU R179, [R1+0x7c] ;  /* 0x00007c0001b37983 */ /* 0x000f620000300800 */
[C---:B------:R-:W-:Y:S02]  /*9a40*/  IADD3 R247, P3, R7.reuse, R232, RZ ;  /* 0x000000e807f77210 */ /* 0x040fe40007f7e0ff */
[C---:B------:R-:W-:Y:S01]  /*9a50*/  IADD3 R245, P5, R7.reuse, R233, RZ ;  /* 0x000000e907f57210 */ /* 0x040fe20007fbe0ff */
[----:B------:R-:W5:Y:S01]  /*9a60*/  LDL.LU R177, [R1+0x44] ;  /* 0x0000440001b17983 */ /* 0x000f620000300800 */
[----:B------:R-:W-:Y:S02]  /*9a70*/  IADD3 R243, P6, R7, R234, RZ ;  /* 0x000000ea07f37210 */ /* 0x000fe40007fde0ff */
        /* <DEDUP_REMOVED lines=8> */
[C---:B------:R-:W-:Y:S02]  /*9b00*/  IADD3 R239, P3, R7.reuse, R240, RZ ;  /* 0x000000f007ef7210 */ /* 0x040fe40007f7e0ff */
[C---:B------:R-:W-:Y:S01]  /*9b10*/  IADD3 R236, P5, R7.reuse, R237, RZ ;  /* 0x000000ed07ec7210 */ /* 0x040fe20007fbe0ff */
[----:B------:R-:W5:Y:S01]  /*9b20*/  LDL R167, [R1+0x54] ;  /* 0x0000540001a77983 */ /* 0x000f620000100800 */
[----:B------:R-:W-:-:S02]  /*9b30*/  IADD3 R234, P6, R7, R235, RZ ;  /* 0x000000eb07ea7210 */ /* 0x000fc40007fde0ff */
[-C--:B------:R-:W-:Y:S01]  /*9b40*/  LEA.HI.X.SX32 R242, R242, R209.reuse, 0x1, P1 ;  /* 0x000000d1f2f27211 */ /* 0x080fe200008f0eff */
[----:B------:R-:W5:Y:S01]  /*9b50*/  LDL.LU R160, [R1+0x90] ;  /* 0x0000900001a07983 */ /* 0x000f620000300800 */
[----:B------:R-:W-:Y:S02]  /*9b60*/  IADD3 R232, P1, R7, R238, RZ ;  /* 0x000000ee07e87210 */ /* 0x000fe40007f3e0ff */
[-C--:B------:R-:W-:Y:S01]  /*9b70*/  LEA.HI.X.SX32 R240, R240, R209.reuse, 0x1, P3 ;  /* 0x000000d1f0f07211 */ /* 0x080fe200018f0eff */
[----:B------:R-:W5:Y:S01]  /*9b80*/  LDL.LU R165, [R1+0x94] ;  /* 0x0000940001a57983 */ /* 0x000f620000300800 */
[-C--:B------:R-:W-:Y:S02]  /*9b90*/  LEA.HI.X.SX32 R237, R237, R209.reuse, 0x1, P5 ;  /* 0x000000d1eded7211 */ /* 0x080fe400028f0eff */
[-C--:B------:R-:W-:Y:S01]  /*9ba0*/  LEA.HI.X.SX32 R235, R235, R209.reuse, 0x1, P6 ;  /* 0x000000d1ebeb7211 */ /* 0x080fe200030f0eff */
[----:B------:R-:W5:Y:S01]  /*9bb0*/  LDL.LU R163, [R1+0x98] ;  /* 0x0000980001a37983 */ /* 0x000f620000300800 */
[----:B------:R-:W-:-:S03]  /*9bc0*/  LEA.HI.X.SX32 R233, R238, R209, 0x1, P1 ;  /* 0x000000d1eee97211 */ /* 0x000fc600008f0eff */
        /* <DEDUP_REMOVED lines=11> */
[----:B------:R-:W-:-:S03]  /*9c80*/  SHF.R.S32.HI R8, RZ, 0x1f, R9 ;  /* 0x0000001fff087819 */ /* 0x000fc60000011409 */
[----:B------:R-:W5:Y:S04]  /*9c90*/  LDL.LU R129, [R1+0xc8] ;  /* 0x0000c80001817983 */ /* 0x000f680000300800 */
[----:B------:R-:W5:Y:S04]  /*9ca0*/  LDL.LU R142, [R1+0x8c] ;  /* 0x00008c00018e7983 */ /* 0x000f680000300800 */
[----:B------:R-:W5:Y:S04]  /*9cb0*/  LDL.LU R143, [R1+0xd0] ;  /* 0x0000d000018f7983 */ /* 0x000f680000300800 */
[----:B------:R-:W5:Y:S01]  /*9cc0*/  LDL.LU R146, [R1+0xd4] ;  /* 0x0000d40001927983 */ /* 0x000f620000300800 */
[----:B--2---:R-:W-:-:S02]  /*9cd0*/  IADD3 R230, P3, R7, R212, RZ ;  /* 0x000000d407e67210 */ /* 0x004fc40007f7e0ff */
[C---:B---3--:R-:W-:Y:S02]  /*9ce0*/  IADD3 R228, P5, R7.reuse, R220, RZ ;  /* 0x000000dc07e47210 */ /* 0x048fe40007fbe0ff */
[-C--:B------:R-:W-:Y:S02]  /*9cf0*/  LEA.HI.X.SX32 R231, R212, R209.reuse, 0x1, P3 ;  /* 0x000000d1d4e77211 */ /* 0x080fe400018f0eff */
[C---:B----4-:R-:W-:Y:S02]  /*9d00*/  IADD3 R226, P6, R7.reuse, R218, RZ ;  /* 0x000000da07e27210 */ /* 0x050fe40007fde0ff */
[-C--:B------:R-:W-:Y:S02]  /*9d10*/  LEA.HI.X.SX32 R229, R220, R209.reuse, 0x1, P5 ;  /* 0x000000d1dce57211 */ /* 0x080fe400028f0eff */
[----:B-----5:R-:W-:Y:S02]  /*9d20*/  IADD3 R224, P1, R7, R216, RZ ;  /* 0x000000d807e07210 */ /* 0x020fe40007f3e0ff */
[----:B------:R-:W-:-:S02]  /*9d30*/  LEA.HI.X.SX32 R227, R218, R209, 0x1, P6 ;  /* 0x000000d1dae37211 */ /* 0x000fc400030f0eff */
[C---:B------:R-:W-:Y:S02]  /*9d40*/  IADD3 R222, P3, R7.reuse, R214, RZ ;  /* 0x000000d607de7210 */ /* 0x040fe40007f7e0ff */
[----:B------:R-:W-:Y:S02]  /*9d50*/  LEA.HI.X.SX32 R225, R216, R209, 0x1, P1 ;  /* 0x000000d1d8e17211 */ /* 0x000fe400008f0eff */
[C---:B------:R-:W-:Y:S02]  /*9d60*/  IADD3 R220, P5, R7.reuse, R221, RZ ;  /* 0x000000dd07dc7210 */ /* 0x040fe40007fbe0ff */
[C---:B------:R-:W-:Y:S02]  /*9d70*/  IADD3 R218, P6, R7.reuse, R219, RZ ;  /* 0x000000db07da7210 */ /* 0x040fe40007fde0ff */
[----:B------:R-:W-:Y:S02]  /*9d80*/  IADD3 R216, P1, R7, R217, RZ ;  /* 0x000000d907d87210 */ /* 0x000fe40007f3e0ff */
[----:B------:R-:W-:-:S02]  /*9d90*/  LEA.HI.X.SX32 R223, R214, R209, 0x1, P3 ;  /* 0x000000d1d6df7211 */ /* 0x000fc400018f0eff */
[-C--:B------:R-:W-:Y:S02]  /*9da0*/  LEA.HI.X.SX32 R221, R221, R209.reuse, 0x1, P5 ;  /* 0x000000d1dddd7211 */ /* 0x080fe400028f0eff */
[----:B------:R-:W-:Y:S02]  /*9db0*/  LEA.HI.X.SX32 R219, R219, R209, 0x1, P6 ;  /* 0x000000d1dbdb7211 */ /* 0x000fe400030f0eff */
[C---:B------:R-:W-:Y:S02]  /*9dc0*/  IADD3 R214, P3, R7.reuse, R215, RZ ;  /* 0x000000d707d67210 */ /* 0x040fe40007f7e0ff */
[C---:B------:R-:W-:Y:S02]  /*9dd0*/  IADD3 R212, P5, R7.reuse, R213, RZ ;  /* 0x000000d507d47210 */ /* 0x040fe40007fbe0ff */
[----:B------:R-:W-:Y:S02]  /*9de0*/  IADD3 R210, P6, R7, R211, RZ ;  /* 0x000000d307d27210 */ /* 0x000fe40007fde0ff */
[----:B------:R-:W-:-:S02]  /*9df0*/  LEA.HI.X.SX32 R217, R217, R209, 0x1, P1 ;  /* 0x000000d1d9d97211 */ /* 0x000fc400008f0eff */
[----:B------:R-:W-:Y:S02]  /*9e00*/  IADD3 R208, P1, R7, R207, RZ ;  /* 0x000000cf07d07210 */ /* 0x000fe40007f3e0ff */
[-C--:B------:R-:W-:Y:S02]  /*9e10*/  LEA.HI.X.SX32 R215, R215, R209.reuse, 0x1, P3 ;  /* 0x000000d1d7d77211 */ /* 0x080fe400018f0eff */
[-C--:B------:R-:W-:Y:S02]  /*9e20*/  LEA.HI.X.SX32 R213, R213, R209.reuse, 0x1, P5 ;  /* 0x000000d1d5d57211 */ /* 0x080fe400028f0eff */
[-C--:B------:R-:W-:Y:S02]  /*9e30*/  LEA.HI.X.SX32 R211, R211, R209.reuse, 0x1, P6 ;  /* 0x000000d1d3d37211 */ /* 0x080fe400030f0eff */
[----:B------:R-:W-:Y:S01]  /*9e40*/  LEA.HI.X.SX32 R209, R207, R209, 0x1, P1 ;  /* 0x000000d1cfd17211 */ /* 0x000fe200008f0eff */
[----:B------:R-:W-:Y:S01]  /*9e50*/  IMAD R207, R16, 0x3f, RZ ;  /* 0x0000003f10cf7824 */ /* 0x000fe200078e02ff */
[----:B------:R-:W-:-:S04]  /*9e60*/  IADD3 R153, P3, R9, R16, RZ ;  /* 0x0000001009997210 */ /* 0x000fc80007f7e0ff */
[-C--:B------:R-:W-:Y:S02]  /*9e70*/  LEA.HI.X.SX32 R159, R16, R8.reuse, 0x1, P3 ;  /* 0x00000008109f7211 */ /* 0x080fe400018f0eff */
[C---:B------:R-:W-:Y:S02]  /*9e80*/  IADD3 R206, P5, R9.reuse, R207, RZ ;  /* 0x000000cf09ce7210 */ /* 0x040fe40007fbe0ff */
[C---:B------:R-:W-:Y:S02]  /*9e90*/  IADD3 R204, P3, R9.reuse, R205, RZ ;  /* 0x000000cd09cc7210 */ /* 0x040fe40007f7e0ff */
[----:B------:R-:W-:Y:S02]  /*9ea0*/  IADD3 R202, P1, R9, R203, RZ ;  /* 0x000000cb09ca7210 */ /* 0x000fe40007f3e0ff */
[-C--:B------:R-:W-:Y:S02]  /*9eb0*/  LEA.HI.X.SX32 R207, R207, R8.reuse, 0x1, P5 ;  /* 0x00000008cfcf7211 */ /* 0x080fe400028f0eff */
[----:B------:R-:W-:-:S02]  /*9ec0*/  LEA.HI.X.SX32 R205, R205, R8, 0x1, P3 ;  /* 0x00000008cdcd7211 */ /* 0x000fc400018f0eff */
[C---:B------:R-:W-:Y:S02]  /*9ed0*/  IADD3 R200, P5, R9.reuse, R201, RZ ;  /* 0x000000c909c87210 */ /* 0x040fe40007fbe0ff */
[C---:B------:R-:W-:Y:S02]  /*9ee0*/  IADD3 R198, P3, R9.reuse, R199, RZ ;  /* 0x000000c709c67210 */ /* 0x040fe40007f7e0ff */
[----:B------:R-:W-:Y:S02]  /*9ef0*/  IADD3 R196, P6, R9, R197, RZ ;  /* 0x000000c509c47210 */ /* 0x000fe40007fde0ff */
[-C--:B------:R-:W-:Y:S02]  /*9f00*/  LEA.HI.X.SX32 R203, R203, R8.reuse, 0x1, P1 ;  /* 0x00000008cbcb7211 */ /* 0x080fe400008f0eff */
[----:B------:R-:W-:Y:S02]  /*9f10*/  LEA.HI.X.SX32 R201, R201, R8, 0x1, P5 ;  /* 0x00000008c9c97211 */ /* 0x000fe400028f0eff */
[----:B------:R-:W-:-:S02]  /*9f20*/  IADD3 R194, P1, R9, R191, RZ ;  /* 0x000000bf09c27210 */ /* 0x000fc40007f3e0ff */
[-C--:B------:R-:W-:Y:S02]  /*9f30*/  LEA.HI.X.SX32 R199, R199, R8.reuse, 0x1, P3 ;  /* 0x00000008c7c77211 */ /* 0x080fe400018f0eff */
[----:B------:R-:W-:Y:S02]  /*9f40*/  IADD3 R192, P5, R9, R193, RZ ;  /* 0x000000c109c07210 */ /* 0x000fe40007fbe0ff */
[----:B------:R-:W-:Y:S02]  /*9f50*/  LEA.HI.X.SX32 R197, R197, R8, 0x1, P6 ;  /* 0x00000008c5c57211 */ /* 0x000fe400030f0eff */
[C---:B------:R-:W-:Y:S02]  /*9f60*/  IADD3 R190, P3, R9.reuse, R184, RZ ;  /* 0x000000b809be7210 */ /* 0x040fe40007f7e0ff */
[----:B------:R-:W-:Y:S02]  /*9f70*/  IADD3 R188, P6, R9, R189, RZ ;  /* 0x000000bd09bc7210 */ /* 0x000fe40007fde0ff */
[----:B------:R-:W-:-:S02]  /*9f80*/  LEA.HI.X.SX32 R195, R191, R8, 0x1, P1 ;  /* 0x00000008bfc37211 */ /* 0x000fc400008f0eff */
[-C--:B------:R-:W-:Y:S02]  /*9f90*/  LEA.HI.X.SX32 R193, R193, R8.reuse, 0x1, P5 ;  /* 0x00000008c1c17211 */ /* 0x080fe400028f0eff */
[C---:B------:R-:W-:Y:S02]  /*9fa0*/  IADD3 R186, P1, R9.reuse, R185, RZ ;  /* 0x000000b909ba7210 */ /* 0x040fe40007f3e0ff */
[----:B------:R-:W-:Y:S02]  /*9fb0*/  LEA.HI.X.SX32 R191, R184, R8, 0x1, P3 ;  /* 0x00000008b8bf7211 */ /* 0x000fe400018f0eff */
[----:B------:R-:W-:Y:S02]  /*9fc0*/  IADD3 R184, P5, R9, R178, RZ ;  /* 0x000000b209b87210 */ /* 0x000fe40007fbe0ff */
[----:B------:R-:W-:Y:S02]  /*9fd0*/  LEA.HI.X.SX32 R189, R189, R8, 0x1, P6 ;  /* 0x00000008bdbd7211 */ /* 0x000fe400030f0eff */
[----:B------:R-:W-:-:S02]  /*9fe0*/  IADD3 R182, P3, R9, R183, RZ ;  /* 0x000000b709b67210 */ /* 0x000fc40007f7e0ff */
[----:B------:R-:W-:Y:S02]  /*9ff0*/  IADD3 R180, P6, R9, R174, RZ ;  /* 0x000000ae09b47210 */ /* 0x000fe40007fde0ff */
[-C--:B------:R-:W-:Y:S02]  /*a000*/  LEA.HI.X.SX32 R187, R185, R8.reuse, 0x1, P1 ;  /* 0x00000008b9bb7211 */ /* 0x080fe400008f0eff */
[-C--:B------:R-:W-:Y:S02]  /*a010*/  LEA.HI.X.SX32 R185, R178, R8.reuse, 0x1, P5 ;  /* 0x00000008b2b97211 */ /* 0x080fe400028f0eff */
[-C--:B------:R-:W-:Y:S02]  /*a020*/  LEA.HI.X.SX32 R183, R183, R8.reuse, 0x1, P3 ;  /* 0x00000008b7b77211 */ /* 0x080fe400018f0eff */
[----:B------:R-:W-:Y:S02]  /*a030*/  IADD3 R176, P5, R9, R177, RZ ;  /* 0x000000b109b07210 */ /* 0x000fe40007fbe0ff */
[----:B------:R-:W-:-:S02]  /*a040*/  LEA.HI.X.SX32 R181, R174, R8, 0x1, P6 ;  /* 0x00000008aeb57211 */ /* 0x000fc400030f0eff */
[C---:B------:R-:W-:Y:S02]  /*a050*/  IADD3 R174, P3, R9.reuse, R175, RZ ;  /* 0x000000af09ae7210 */ /* 0x040fe40007f7e0ff */
[----:B------:R-:W-:Y:S02]  /*a060*/  IADD3 R172, P6, R9, R173, RZ ;  /* 0x000000ad09ac7210 */ /* 0x000fe40007fde0ff */
[-C--:B------:R-:W-:Y:S02]  /*a070*/  LEA.HI.X.SX32 R177, R177, R8.reuse, 0x1, P5 ;  /* 0x00000008b1b17211 */ /* 0x080fe400028f0eff */
[----:B------:R-:W-:Y:S02]  /*a080*/  LEA.HI.X.SX32 R175, R175, R8, 0x1, P3 ;  /* 0x00000008afaf7211 */ /* 0x000fe400018f0eff */
[C---:B------:R-:W-:Y:S02]  /*a090*/  IADD3 R168, P5, R9.reuse, R167, RZ ;  /* 0x000000a709a87210 */ /* 0x040fe40007fbe0ff */
[----:B------:R-:W-:-:S02]  /*a0a0*/  IADD3 R166, P3, R9, R160, RZ ;  /* 0x000000a009a67210 */ /* 0x000fc40007f7e0ff */
[-C--:B------:R-:W-:Y:S02]  /*a0b0*/  LEA.HI.X.SX32 R173, R173, R8.reuse, 0x1, P6 ;  /* 0x00000008adad7211 */ /* 0x080fe400030f0eff */
[----:B------:R-:W-:Y:S02]  /*a0c0*/  IADD3 R164, P6, R9, R165, RZ ;  /* 0x000000a509a47210 */ /* 0x000fe40007fde0ff */
[-C--:B------:R-:W-:Y:S02]  /*a0d0*/  LEA.HI.X.SX32 R169, R167, R8.reuse, 0x1, P5 ;  /* 0x00000008a7a97211 */ /* 0x080fe400028f0eff */
[----:B------:R-:W-:Y:S02]  /*a0e0*/  LEA.HI.X.SX32 R167, R160, R8, 0x1, P3 ;  /* 0x00000008a0a77211 */ /* 0x000fe400018f0eff */
[C---:B------:R-:W-:Y:S02]  /*a0f0*/  IADD3 R160, P5, R9.reuse, R161, RZ ;  /* 0x000000a109a07210 */ /* 0x040fe40007fbe0ff */
[----:B------:R-:W-:-:S02]  /*a100*/  IADD3 R13, P3, R9, R139, RZ ;  /* 0x0000008b090d7210 */ /* 0x000fc40007f7e0ff */
[----:B------:R-:W-:Y:S02]  /*a110*/  LEA.HI.X.SX32 R165, R165, R8, 0x1, P6 ;  /* 0x00000008a5a57211 */ /* 0x000fe400030f0eff */
[----:B------:R-:W-:Y:S02]  /*a120*/  IADD3 R36, P6, R9, R138, RZ ;  /* 0x0000008a09247210 */ /* 0x000fe40007fde0ff */
[-C--:B------:R-:W-:Y:S02]  /*a130*/  LEA.HI.X.SX32 R161, R161, R8.reuse, 0x1, P5 ;  /* 0x00000008a1a17211 */ /* 0x080fe400028f0eff */
[-C--:B------:R-:W-:Y:S02]  /*a140*/  LEA.HI.X.SX32 R156, R139, R8.reuse, 0x1, P3 ;  /* 0x000000088b9c7211 */ /* 0x080fe400018f0eff */
[----:B------:R-:W2:Y:S01]  /*a150*/  LDL.LU R139, [R1+0xd8] ;  /* 0x0000d800018b7983 */ /* 0x000ea20000300800 */
[----:B------:R-:W-:Y:S02]  /*a160*/  IADD3 R19, P5, R9, R147, RZ ;  /* 0x0000009309137210 */ /* 0x000fe40007fbe0ff */
[----:B------:R-:W-:-:S02]  /*a170*/  LEA.HI.X.SX32 R37, R138, R8, 0x1, P6 ;  /* 0x000000088a257211 */ /* 0x000fc400030f0eff */
[----:B------:R-:W3:Y:S01]  /*a180*/  LDL.LU R138, [R1+0x9c] ;  /* 0x00009c00018a7983 */ /* 0x000ee20000300800 */
[----:B------:R-:W-:-:S03]  /*a190*/  LEA.HI.X.SX32 R18, R147, R8, 0x1, P5 ;  /* 0x0000000893127211 */ /* 0x000fc600028f0eff */
[----:B------:R-:W4:Y:S01]  /*a1a0*/  LDL.LU R147, [R1+0xdc] ;  /* 0x0000dc0001937983 */ /* 0x000f220000300800 */
[----:B------:R-:W-:-:S04]  /*a1b0*/  IADD3 R178, P1, R9, R179, RZ ;  /* 0x000000b309b27210 */ /* 0x000fc80007f3e0ff */
[----:B------:R-:W-:Y:S02]  /*a1c0*/  LEA.HI.X.SX32 R179, R179, R8, 0x1, P1 ;  /* 0x00000008b3b37211 */ /* 0x000fe400008f0eff */
[----:B------:R-:W-:-:S04]  /*a1d0*/  IADD3 R170, P1, R9, R171, RZ ;  /* 0x000000ab09aa7210 */ /* 0x000fc80007f3e0ff */
[----:B------:R-:W-:Y:S02]  /*a1e0*/  LEA.HI.X.SX32 R171, R171, R8, 0x1, P1 ;  /* 0x00000008abab7211 */ /* 0x000fe400008f0eff */
[----:B------:R-:W-:-:S04]  /*a1f0*/  IADD3 R162, P1, R9, R163, RZ ;  /* 0x000000a309a27210 */ /* 0x000fc80007f3e0ff */
[----:B------:R-:W-:Y:S02]  /*a200*/  LEA.HI.X.SX32 R163, R163, R8, 0x1, P1 ;  /* 0x00000008a3a37211 */ /* 0x000fe400008f0eff */
[C---:B------:R-:W-:Y:S02]  /*a210*/  IADD3 R17, P1, R9.reuse, R144, RZ ;  /* 0x0000009009117210 */ /* 0x040fe40007f3e0ff */
[C---:B------:R-:W-:Y:S02]  /*a220*/  IADD3 R21, P3, R9.reuse, R150, RZ ;  /* 0x0000009609157210 */ /* 0x040fe40007f7e0ff */
[----:B------:R-:W-:Y:S02]  /*a230*/  LEA.HI.X.SX32 R16, R144, R8, 0x1, P1 ;  /* 0x0000000890107211 */ /* 0x000fe400008f0eff */
[C---:B------:R-:W-:Y:S02]  /*a240*/  IADD3 R23, P6, R9.reuse, R145, RZ ;  /* 0x0000009109177210 */ /* 0x040fe40007fde0ff */
[----:B------:R-:W-:-:S02]  /*a250*/  IADD3 R89, P1, R9, R151, RZ ;  /* 0x0000009709597210 */ /* 0x000fc40007f3e0ff */
[----:B------:R-:W-:Y:S02]  /*a260*/  LEA.HI.X.SX32 R20, R150, R8, 0x1, P3 ;  /* 0x0000000896147211 */ /* 0x000fe400018f0eff */
[----:B------:R-:W5:Y:S01]  /*a270*/  LDL.LU R150, [R1+0xe0] ;  /* 0x0000e00001967983 */ /* 0x000f620000300800 */
[----:B------:R-:W-:Y:S02]  /*a280*/  IADD3 R91, P5, R9, R152, RZ ;  /* 0x00000098095b7210 */ /* 0x000fe40007fbe0ff */
[-C--:B------:R-:W-:Y:S02]  /*a290*/  LEA.HI.X.SX32 R22, R145, R8.reuse, 0x1, P6 ;  /* 0x0000000891167211 */ /* 0x080fe400030f0eff */
[----:B------:R-:W-:Y:S02]  /*a2a0*/  LEA.HI.X.SX32 R88, R151, R8, 0x1, P1 ;  /* 0x0000000897587211 */ /* 0x000fe400008f0eff */
[----:B------:R-:W5:Y:S01]  /*a2b0*/  LDL.LU R151, [R1+0xe8] ;  /* 0x0000e80001977983 */ /* 0x000f620000300800 */
[----:B------:R-:W-:-:S02]  /*a2c0*/  IADD3 R95, P6, R9, R158, RZ ;  /* 0x0000009e095f7210 */ /* 0x000fc40007fde0ff */
[-C--:B------:R-:W-:Y:S02]  /*a2d0*/  LEA.HI.X.SX32 R90, R152, R8.reuse, 0x1, P5 ;  /* 0x00000008985a7211 */ /* 0x080fe400028f0eff */
[----:B------:R-:W5:Y:S01]  /*a2e0*/  LDL.LU R152, [R1+0xac] ;  /* 0x0000ac0001987983 */ /* 0x000f620000300800 */
[----:B------:R-:W-:-:S03]  /*a2f0*/  LEA.HI.X.SX32 R94, R158, R8, 0x1, P6 ;  /* 0x000000089e5e7211 */ /* 0x000fc600030f0eff */
[----:B------:R-:W5:Y:S01]  /*a300*/  LDL.LU R158, [R1+0xec] ;  /* 0x0000ec00019e7983 */ /* 0x000f620000300800 */
[C---:B------:R-:W-:Y:S02]  /*a310*/  IADD3 R97, P1, R9.reuse, R129, RZ ;  /* 0x0000008109617210 */ /* 0x040fe40007f3e0ff */
[C---:B------:R-:W-:Y:S01]  /*a320*/  IADD3 R93, P3, R9.reuse, R128, RZ ;  /* 0x00000080095d7210 */ /* 0x040fe20007f7e0ff */
[----:B------:R-:W5:Y:S01]  /*a330*/  LDL.LU R135, [R1+0xf0] ;  /* 0x0000f00001877983 */ /* 0x000f620000300800 */
[----:B------:R-:W-:Y:S02]  /*a340*/  IADD3 R99, P5, R9, R142, RZ ;  /* 0x0000008e09637210 */ /* 0x000fe40007fbe0ff */
[-C--:B------:R-:W-:Y:S01]  /*a350*/  LEA.HI.X.SX32 R96, R129, R8.reuse, 0x1, P1 ;  /* 0x0000000881607211 */ /* 0x080fe200008f0eff */
[----:B------:R-:W5:Y:S01]  /*a360*/  LDL.LU R148, [R1+0xf4] ;  /* 0x0000f40001947983 */ /* 0x000f620000300800 */
[-C--:B------:R-:W-:Y:S02]  /*a370*/  LEA.HI.X.SX32 R92, R128, R8.reuse, 0x1, P3 ;  /* 0x00000008805c7211 */ /* 0x080fe400018f0eff */
[----:B------:R-:W-:Y:S01]  /*a380*/  IADD3 R101, P3, R9, R143, RZ ;  /* 0x0000008f09657210 */ /* 0x000fe20007f7e0ff */
[----:B------:R-:W5:Y:S01]  /*a390*/  LDL.LU R129, [R1+0xf8] ;  /* 0x0000f80001817983 */ /* 0x000f620000300800 */
[----:B------:R-:W-:-:S03]  /*a3a0*/  LEA.HI.X.SX32 R98, R142, R8, 0x1, P5 ;  /* 0x000000088e627211 */ /* 0x000fc600028f0eff */
[----:B------:R-:W5:Y:S01]  /*a3b0*/  LDL.LU R128, [R1+0xfc] ;  /* 0x0000fc0001807983 */ /* 0x000f620000300800 */
[----:B------:R-:W-:-:S03]  /*a3c0*/  LEA.HI.X.SX32 R100, R143, R8, 0x1, P3 ;  /* 0x000000088f647211 */ /* 0x000fc600018f0eff */
[----:B------:R-:W5:Y:S04]  /*a3d0*/  LDL.LU R149, [R1+0x100] ;  /* 0x0001000001957983 */ /* 0x000f680000300800 */
[----:B------:R-:W5:Y:S04]  /*a3e0*/  LDL.LU R144, [R1+0x104] ;  /* 0x0001040001907983 */ /* 0x000f680000300800 */
[----:B------:R-:W5:Y:S01]  /*a3f0*/  LDL.LU R145, [R1+0xcc] ;  /* 0x0000cc0001917983 */ /* 0x000f620000300800 */
[----:B------:R-:W-:-:S04]  /*a400*/  IADD3 R103, P6, R9, R146, RZ ;  /* 0x0000009209677210 */ /* 0x000fc80007fde0ff */
[----:B------:R-:W-:Y:S02]  /*a410*/  LEA.HI.X.SX32 R102, R146, R8, 0x1, P6 ;  /* 0x0000000892667211 */ /* 0x000fe400030f0eff */
[C---:B--2---:R-:W-:Y:S02]  /*a420*/  IADD3 R105, P1, R9.reuse, R139, RZ ;  /* 0x0000008b09697210 */ /* 0x044fe40007f3e0ff */
[----:B---3--:R-:W-:Y:S02]  /*a430*/  IADD3 R107, P5, R9, R138, RZ ;  /* 0x0000008a096b7210 */ /* 0x008fe40007fbe0ff */
[-C--:B------:R-:W-:Y:S02]  /*a440*/  LEA.HI.X.SX32 R104, R139, R8.reuse, 0x1, P1 ;  /* 0x000000088b687211 */ /* 0x080fe400008f0eff */
[----:B----4-:R-:W-:Y:S01]  /*a450*/  IADD3 R109, P3, R9, R147, RZ ;  /* 0x00000093096d7210 */ /* 0x010fe20007f7e0ff */
[----:B------:R-:W2:Y:S01]  /*a460*/  LDL.LU R139, [R1+0x108] ;  /* 0x00010800018b7983 */ /* 0x000ea20000300800 */
[----:B------:R-:W-:-:S03]  /*a470*/  LEA.HI.X.SX32 R106, R138, R8, 0x1, P5 ;  /* 0x000000088a6a7211 */ /* 0x000fc600028f0eff */
[----:B------:R-:W3:Y:S01]  /*a480*/  LDL.LU R138, [R1+0x10c] ;  /* 0x00010c00018a7983 */ /* 0x000ee20000300800 */
[----:B------:R-:W-:-:S03]  /*a490*/  LEA.HI.X.SX32 R108, R147, R8, 0x1, P3 ;  /* 0x00000008936c7211 */ /* 0x000fc600018f0eff */
[----:B------:R-:W4:Y:S04]  /*a4a0*/  LDL.LU R143, [R1+0x110] ;  /* 0x00011000018f7983 */ /* 0x000f280000300800 */
[----:B------:R-:W3:Y:S04]  /*a4b0*/  LDL.LU R142, [R1+0x114] ;  /* 0x00011400018e7983 */ /* 0x000ee80000300800 */
[----:B------:R-:W4:Y:S04]  /*a4c0*/  LDL.LU R147, [R1+0x118] ;  /* 0x0001180001937983 */ /* 0x000f280000300800 */
[----:B------:R-:W3:Y:S01]  /*a4d0*/  LDL.LU R146, [R1+0x11c] ;  /* 0x00011c0001927983 */ /* 0x000ee20000300800 */
[----:B-----5:R-:W-:-:S04]  /*a4e0*/  IADD3 R111, P6, R9, R150, RZ ;  /* 0x00000096096f7210 */ /* 0x020fc80007fde0ff */
[----:B------:R-:W-:Y:S02]  /*a4f0*/  LEA.HI.X.SX32 R110, R150, R8, 0x1, P6 ;  /* 0x00000008966e7211 */ /* 0x000fe400030f0eff */
[----:B------:R-:W5:Y:S01]  /*a500*/  LDL.LU R150, [R1+0x120] ;  /* 0x0001200001967983 */ /* 0x000f620000300800 */
[----:B------:R-:W-:-:S04]  /*a510*/  IADD3 R113, P1, R9, R151, RZ ;  /* 0x0000009709717210 */ /* 0x000fc80007f3e0ff */
[----:B------:R-:W-:Y:S02]  /*a520*/  LEA.HI.X.SX32 R112, R151, R8, 0x1, P1 ;  /* 0x0000000897707211 */ /* 0x000fe400008f0eff */
[C---:B------:R-:W-:Y:S01]  /*a530*/  IADD3 R115, P5, R9.reuse, R152, RZ ;  /* 0x0000009809737210 */ /* 0x040fe20007fbe0ff */
[----:B------:R-:W5:Y:S01]  /*a540*/  LDL.LU R151, [R1+0xe4] ;  /* 0x0000e40001977983 */ /* 0x000f620000300800 */
[----:B------:R-:W-:Y:S02]  /*a550*/  IADD3 R117, P3, R9, R158, RZ ;  /* 0x0000009e09757210 */ /* 0x000fe40007f7e0ff */
[-C--:B------:R-:W-:Y:S02]  /*a560*/  LEA.HI.X.SX32 R114, R152, R8.reuse, 0x1, P5 ;  /* 0x0000000898727211 */ /* 0x080fe400028f0eff */
[----:B------:R-:W5:Y:S01]  /*a570*/  LDL.LU R152, [R1+0x124] ;  /* 0x0001240001987983 */ /* 0x000f620000300800 */
[----:B------:R-:W-:-:S03]  /*a580*/  LEA.HI.X.SX32 R116, R158, R8, 0x1, P3 ;  /* 0x000000089e747211 */ /* 0x000fc600018f0eff */
[----:B------:R-:W5:Y:S01]  /*a590*/  LDL.LU R158, [R1+0x128] ;  /* 0x00012800019e7983 */ /* 0x000f620000300800 */
[C---:B------:R-:W-:Y:S02]  /*a5a0*/  IADD3 R121, P1, R9.reuse, R148, RZ ;  /* 0x0000009409797210 */ /* 0x040fe40007f3e0ff */
[C---:B------:R-:W-:Y:S02]  /*a5b0*/  IADD3 R123, P5, R9.reuse, R129, RZ ;  /* 0x00000081097b7210 */ /* 0x040fe40007fbe0ff */
[----:B------:R-:W-:-:S04]  /*a5c0*/  IADD3 R125, P3, R9, R128, RZ ;  /* 0x00000080097d7210 */ /* 0x000fc80007f7e0ff */
[-C--:B------:R-:W-:Y:S02]  /*a5d0*/  LEA.HI.X.SX32 R128, R128, R8.reuse, 0x1, P3 ;  /* 0x0000000880807211 */ /* 0x080fe400018f0eff */
[-C--:B------:R-:W-:Y:S02]  /*a5e0*/  LEA.HI.X.SX32 R124, R148, R8.reuse, 0x1, P1 ;  /* 0x00000008947c7211 */ /* 0x080fe400008f0eff */
[----:B------:R-:W-:Y:S02]  /*a5f0*/  LEA.HI.X.SX32 R126, R129, R8, 0x1, P5 ;  /* 0x00000008817e7211 */ /* 0x000fe400028f0eff */
[----:B------:R-:W-:Y:S02]  /*a600*/  IADD3 R129, P1, R9, R144, RZ ;  /* 0x0000009009817210 */ /* 0x000fe40007f3e0ff */
[----:B------:R-:W-:Y:S02]  /*a610*/  SHF.R.S32.HI R11, RZ, 0x1f, R154 ;  /* 0x0000001fff0b7819 */ /* 0x000fe4000001149a */
[----:B------:R-:W-:-:S02]  /*a620*/  LEA.HI.X.SX32 R132, R144, R8, 0x1, P1 ;  /* 0x0000000890847211 */ /* 0x000fc400008f0eff */
[----:B------:R-:W-:Y:S02]  /*a630*/  SHF.R.S32.HI R238, RZ, 0x1f, R6 ;  /* 0x0000001fffee7819 */ /* 0x000fe40000011406 */
[----:B------:R-:W-:Y:S02]  /*a640*/  LEA.HI R154, R11, R154, RZ, 0x6 ;  /* 0x0000009a0b9a7211 */ /* 0x000fe400078f30ff */
[----:B------:R-:W-:Y:S02]  /*a650*/  SHF.L.U64.HI R120, R51, 0x2, R120 ;  /* 0x0000000233787819 */ /* 0x000fe40000010278 */
[C---:B------:R-:W-:Y:S02]  /*a660*/  IADD3 R119, P6, R9.reuse, R135, RZ ;  /* 0x0000008709777210 */ /* 0x040fe40007fde0ff */
[----:B------:R-:W-:Y:S02]  /*a670*/  IADD3 R131, P5, R9, R145, RZ ;  /* 0x0000009109837210 */ /* 0x000fe40007fbe0ff */
[----:B------:R-:W-:-:S02]  /*a680*/  LEA.HI.X.SX32 R118, R135, R8, 0x1, P6 ;  /* 0x0000000887767211 */ /* 0x000fc400030f0eff */
[----:B------:R-:W-:Y:S02]  /*a690*/  IADD3 R127, P6, R9, R149, RZ ;  /* 0x00000095097f7210 */ /* 0x000fe40007fde0ff */
[-C--:B------:R-:W-:Y:S02]  /*a6a0*/  LEA.HI.X.SX32 R134, R145, R8.reuse, 0x1, P5 ;  /* 0x0000000891867211 */ /* 0x080fe400028f0eff */
[----:B------:R-:W-:Y:S01]  /*a6b0*/  LEA.HI.X.SX32 R130, R149, R8, 0x1, P6 ;  /* 0x0000000895827211 */ /* 0x000fe200030f0eff */
[----:B-1----:R-:W-:Y:S01]  /*a6c0*/  VIADD R155, R155, 0xffffff00 ;  /* 0xffffff009b9b7836 */ /* 0x002fe20000000000 */
[----:B------:R-:W-:Y:S02]  /*a6d0*/  SHF.R.S32.HI R154, RZ, 0x6, R154 ;  /* 0x00000006ff9a7819 */ /* 0x000fe4000001149a */
[----:B------:R-:W-:Y:S02]  /*a6e0*/  SHF.R.S32.HI R10, RZ, 0x1f, R5 ;  /* 0x0000001fff0a7819 */ /* 0x000fe40000011405 */
[----:B------:R-:W-:-:S02]  /*a6f0*/  CS2R R56, SRZ ;  /* 0x0000000000387805 */ /* 0x000fc4000001ff00 */
[----:B------:R-:W-:Y:S02]  /*a700*/  SHF.L.U64.HI R252, R251, 0x2, R252 ;  /* 0x00000002fbfc7819 */ /* 0x000fe400000102fc */
[----:B------:R-:W-:Y:S02]  /*a710*/  CS2R R58, SRZ ;  /* 0x00000000003a7805 */ /* 0x000fe4000001ff00 */
[----:B------:R-:W-:Y:S02]  /*a720*/  SHF.L.U64.HI R250, R249, 0x2, R250 ;  /* 0x00000002f9fa7819 */ /* 0x000fe400000102fa */
[----:B------:R-:W-:Y:S02]  /*a730*/  CS2R R60, SRZ ;  /* 0x00000000003c7805 */ /* 0x000fe4000001ff00 */
[----:B------:R-:W-:Y:S02]  /*a740*/  SHF.L.U64.HI R248, R247, 0x2, R248 ;  /* 0x00000002f7f87819 */ /* 0x000fe400000102f8 */
        /* <DEDUP_REMOVED lines=37> */
[----:B------:R-:W-:Y:S01]  /*a9a0*/  SHF.L.U64.HI R209, R208, 0x2, R209 ;  /* 0x00000002d0d17819 */ /* 0x000fe200000102d1 */
[----:B------:R-:W-:Y:S01]  /*a9b0*/  IMAD.SHL.U32 R251, R251, 0x4, RZ ;  /* 0x00000004fbfb7824 */ /* 0x000fe200078e00ff */
        /* <DEDUP_REMOVED lines=89> */
[----:B------:R-:W-:-:S02]  /*af50*/  IMAD.SHL.U32 R160, R160, 0x4, RZ ;  /* 0x00000004a0a07824 */ /* 0x000fc400078e00ff */
[----:B------:R-:W-:Y:S02]  /*af60*/  IMAD.SHL.U32 R13, R13, 0x4, RZ ;  /* 0x000000040d0d7824 */ /* 0x000fe400078e00ff */
[----:B------:R-:W-:Y:S01]  /*af70*/  IMAD.SHL.U32 R17, R17, 0x4, RZ ;  /* 0x0000000411117824 */ /* 0x000fe200078e00ff */
[----:B--2---:R-:W-:-:S04]  /*af80*/  IADD3 R133, P3, R9, R139, RZ ;  /* 0x0000008b09857210 */ /* 0x004fc80007f7e0ff */
[----:B------:R-:W-:Y:S02]  /*af90*/  LEA.HI.X.SX32 R136, R139, R8, 0x1, P3 ;  /* 0x000000088b887211 */ /* 0x000fe400018f0eff */
[----:B----4-:R-:W-:-:S04]  /*afa0*/  IADD3 R141, P3, R9, R147, RZ ;  /* 0x00000093098d7210 */ /* 0x010fc80007f7e0ff */
[----:B------:R-:W-:Y:S02]  /*afb0*/  LEA.HI.X.SX32 R144, R147, R8, 0x1, P3 ;  /* 0x0000000893907211 */ /* 0x000fe400018f0eff */
[----:B------:R-:W-:Y:S01]  /*afc0*/  LEA R12, P3, R6, R14, 0x4 ;  /* 0x0000000e060c7211 */ /* 0x000fe200078620ff */
[----:B------:R-:W-:-:S03]  /*afd0*/  IMAD.SHL.U32 R14, R54, 0x4, RZ ;  /* 0x00000004360e7824 */ /* 0x000fc600078e00ff */
[----:B------:R-:W-:Y:S02]  /*afe0*/  LEA.HI.X R11, R6, R15, R238, 0x4, P3 ;  /* 0x0000000f060b7211 */ /* 0x000fe400018f24ee */
[----:B------:R-:W-:-:S05]  /*aff0*/  SHF.L.U64.HI R15, R54, 0x2, R122 ;  /* 0x00000002360f7819 */ /* 0x000fca000001027a */
[----:B------:R1:W-:Y:S04]  /*b000*/  STL [R1+0x4c], R15 ;  /* 0x00004c0f01007387 */ /* 0x0003e80000100800 */
[----:B------:R2:W-:Y:S04]  /*b010*/  STL [R1+0x48], R14 ;  /* 0x0000480e01007387 */ /* 0x0005e80000100800 */
[----:B------:R4:W-:Y:S01]  /*b020*/  STL [R1+0x44], R120 ;  /* 0x0000447801007387 */ /* 0x0009e20000100800 */
[----:B-1----:R-:W-:Y:S01]  /*b030*/  IMAD.SHL.U32 R15, R51, 0x4, RZ ;  /* 0x00000004330f7824 */ /* 0x002fe200078e00ff */
[----:B--2---:R-:W-:-:S04]  /*b040*/  SHF.L.U64.HI R14, R48, 0x2, R55 ;  /* 0x00000002300e7819 */ /* 0x004fc80000010237 */
[----:B------:R1:W-:Y:S01]  /*b050*/  STL [R1+0x40], R15 ;  /* 0x0000400f01007387 */ /* 0x0003e20000100800 */
[----:B----4-:R-:W-:-:S03]  /*b060*/  IMAD.SHL.U32 R120, R48, 0x4, RZ ;  /* 0x0000000430787824 */ /* 0x010fc600078e00ff */
[----:B------:R2:W-:Y:S04]  /*b070*/  STL [R1+0x3c], R14 ;  /* 0x00003c0e01007387 */ /* 0x0005e80000100800 */
[----:B------:R4:W-:Y:S01]  /*b080*/  STL [R1+0x38], R120 ;  /* 0x0000387801007387 */ /* 0x0009e20000100800 */
[C---:B-1----:R-:W-:Y:S01]  /*b090*/  SHF.L.U64.HI R15, R45.reuse, 0x2, R53 ;  /* 0x000000022d0f7819 */ /* 0x042fe20000010235 */
[----:B--2---:R-:W-:-:S04]  /*b0a0*/  IMAD.SHL.U32 R14, R45, 0x4, RZ ;  /* 0x000000042d0e7824 */ /* 0x004fc800078e00ff */
[----:B------:R1:W-:Y:S01]  /*b0b0*/  STL [R1+0x34], R15 ;  /* 0x0000340f01007387 */ /* 0x0003e20000100800 */
[----:B----4-:R-:W-:-:S03]  /*b0c0*/  SHF.L.U64.HI R120, R43, 0x2, R52 ;  /* 0x000000022b787819 */ /* 0x010fc60000010234 */
[----:B------:R2:W-:Y:S01]  /*b0d0*/  STL [R1+0x30], R14 ;  /* 0x0000300e01007387 */ /* 0x0005e20000100800 */
[----:B------:R-:W-:-:S03]  /*b0e0*/  IADD3 R137, P1, R9, R143, RZ ;  /* 0x0000008f09897210 */ /* 0x000fc60007f3e0ff */
[----:B------:R4:W-:Y:S01]  /*b0f0*/  STL [R1+0x2c], R120 ;  /* 0x00002c7801007387 */ /* 0x0009e20000100800 */
[----:B-1----:R-:W-:Y:S01]  /*b100*/  IMAD.SHL.U32 R15, R43, 0x4, RZ ;  /* 0x000000042b0f7824 */ /* 0x002fe200078e00ff */
[----:B--2---:R-:W-:-:S04]  /*b110*/  SHF.L.U64.HI R14, R42, 0x2, R50 ;  /* 0x000000022a0e7819 */ /* 0x004fc80000010232 */
[----:B------:R1:W-:Y:S01]  /*b120*/  STL [R1+0x28], R15 ;  /* 0x0000280f01007387 */ /* 0x0003e20000100800 */
[----:B----4-:R-:W-:Y:S01]  /*b130*/  IMAD.SHL.U32 R120, R42, 0x4, RZ ;  /* 0x000000042a787824 */ /* 0x010fe200078e00ff */
[C---:B---3--:R-:W-:Y:S02]  /*b140*/  IADD3 R139, P5, R9.reuse, R142, RZ ;  /* 0x0000008e098b7210 */ /* 0x048fe40007fbe0ff */
[----:B------:R2:W-:Y:S01]  /*b150*/  STL [R1+0x24], R14 ;  /* 0x0000240e01007387 */ /* 0x0005e20000100800 */
[----:B------:R-:W-:Y:S02]  /*b160*/  IADD3 R135, P6, R9, R138, RZ ;  /* 0x0000008a09877210 */ /* 0x000fe40007fde0ff */
[-C--:B------:R-:W-:Y:S01]  /*b170*/  LEA.HI.X.SX32 R140, R143, R8.reuse, 0x1, P1 ;  /* 0x000000088f8c7211 */ /* 0x080fe200008f0eff */
[----:B------:R3:W-:Y:S01]  /*b180*/  STL [R1+0x20], R120 ;  /* 0x0000207801007387 */ /* 0x0007e20000100800 */
[C---:B-1----:R-:W-:Y:S02]  /*b190*/  SHF.L.U64.HI R15, R41.reuse, 0x2, R49 ;  /* 0x00000002290f7819 */ /* 0x042fe40000010231 */
[----:B------:R-:W-:Y:S01]  /*b1a0*/  LEA.HI.X.SX32 R142, R142, R8, 0x1, P5 ;  /* 0x000000088e8e7211 */ /* 0x000fe200028f0eff */
[----:B--2---:R-:W-:Y:S01]  /*b1b0*/  IMAD.SHL.U32 R14, R41, 0x4, RZ ;  /* 0x00000004290e7824 */ /* 0x004fe200078e00ff */
[----:B-----5:R-:W-:-:S02]  /*b1c0*/  IADD3 R145, P1, R9, R150, RZ ;  /* 0x0000009609917210 */ /* 0x020fc40007f3e0ff */
[----:B---3--:R-:W-:Y:S01]  /*b1d0*/  SHF.L.U64.HI R120, R40, 0x2, R47 ;  /* 0x0000000228787819 */ /* 0x008fe2000001022f */
[----:B------:R1:W-:Y:S01]  /*b1e0*/  STL [R1+0x1c], R15 ;  /* 0x00001c0f01007387 */ /* 0x0003e20000100800 */
[C---:B------:R-:W-:Y:S02]  /*b1f0*/  IADD3 R147, P5, R9.reuse, R151, RZ ;  /* 0x0000009709937210 */ /* 0x040fe40007fbe0ff */
[----:B------:R-:W-:Y:S01]  /*b200*/  LEA.HI.X.SX32 R138, R138, R8, 0x1, P6 ;  /* 0x000000088a8a7211 */ /* 0x000fe200030f0eff */
[----:B------:R2:W-:Y:S01]  /*b210*/  STL [R1+0x18], R14 ;  /* 0x0000180e01007387 */ /* 0x0005e20000100800 */
[----:B------:R-:W-:Y:S02]  /*b220*/  IADD3 R143, P6, R9, R146, RZ ;  /* 0x00000092098f7210 */ /* 0x000fe40007fde0ff */
[-C--:B------:R-:W-:Y:S01]  /*b230*/  LEA.HI.X.SX32 R148, R150, R8.reuse, 0x1, P1 ;  /* 0x0000000896947211 */ /* 0x080fe200008f0eff */
[----:B------:R3:W-:Y:S01]  /*b240*/  STL [R1+0x14], R120 ;  /* 0x0000147801007387 */ /* 0x0007e20000100800 */
[----:B-1----:R-:W-:Y:S01]  /*b250*/  IMAD.SHL.U32 R15, R40, 0x4, RZ ;  /* 0x00000004280f7824 */ /* 0x002fe200078e00ff */
[----:B------:R-:W-:-:S02]  /*b260*/  LEA.HI.X.SX32 R150, R151, R8, 0x1, P5 ;  /* 0x0000000897967211 */ /* 0x000fc400028f0eff */
[----:B--2---:R-:W-:Y:S02]  /*b270*/  SHF.L.U64.HI R14, R39, 0x2, R46 ;  /* 0x00000002270e7819 */ /* 0x004fe4000001022e */
[----:B------:R-:W-:Y:S01]  /*b280*/  IADD3 R151, P5, R9, R158, RZ ;  /* 0x0000009e09977210 */ /* 0x000fe20007fbe0ff */
[----:B---3--:R-:W-:Y:S01]  /*b290*/  IMAD.SHL.U32 R120, R39, 0x4, RZ ;  /* 0x0000000427787824 */ /* 0x008fe200078e00ff */
[----:B------:R-:W-:Y:S01]  /*b2a0*/  SHF.L.U64.HI R122, R123, 0x2, R126 ;  /* 0x000000027b7a7819 */ /* 0x000fe2000001027e */
[----:B------:R-:W-:Y:S01]  /*b2b0*/  STL [R1+0x10], R15 ;  /* 0x0000100f01007387 */ /* 0x000fe20000100800 */
[----:B------:R-:W-:Y:S02]  /*b2c0*/  LEA.HI.X.SX32 R146, R146, R8, 0x1, P6 ;  /* 0x0000000892927211 */ /* 0x000fe400030f0eff */
[----:B------:R-:W-:Y:S01]  /*b2d0*/  SHF.L.U64.HI R126, R127, 0x2, R130 ;  /* 0x000000027f7e7819 */ /* 0x000fe20000010282 */
[----:B------:R1:W-:Y:S01]  /*b2e0*/  STL [R1+0xc], R14 ;  /* 0x00000c0e01007387 */ /* 0x0003e20000100800 */
[----:B------:R-:W-:-:S02]  /*b2f0*/  SHF.L.U64.HI R130, R131, 0x2, R134 ;  /* 0x0000000283827819 */ /* 0x000fc40000010286 */
[----:B------:R-:W-:Y:S01]  /*b300*/  IADD3 R149, P1, R9, R152, RZ ;  /* 0x0000009809957210 */ /* 0x000fe20007f3e0ff */
[----:B------:R2:W-:Y:S01]  /*b310*/  STL [R1+0x8], R120 ;  /* 0x0000087801007387 */ /* 0x0005e20000100800 */
[----:B------:R-:W-:Y:S02]  /*b320*/  LEA.HI.X.SX32 R158, R158, R8, 0x1, P5 ;  /* 0x000000089e9e7211 */ /* 0x000fe400028f0eff */
[----:B------:R-:W-:Y:S02]  /*b330*/  SHF.L.U64.HI R134, R135, 0x2, R138 ;  /* 0x0000000287867819 */ /* 0x000fe4000001028a */
[----:B------:R-:W-:Y:S01]  /*b340*/  SHF.L.U64.HI R138, R139, 0x2, R142 ;  /* 0x000000028b8a7819 */ /* 0x000fe2000001028e */
[C---:B-1----:R-:W-:Y:S01]  /*b350*/  IMAD.SHL.U32 R14, R38.reuse, 0x4, RZ ;  /* 0x00000004260e7824 */ /* 0x042fe200078e00ff */
[----:B------:R-:W-:Y:S02]  /*b360*/  SHF.L.U64.HI R15, R38, 0x2, R44 ;  /* 0x00000002260f7819 */ /* 0x000fe4000001022c */
[----:B------:R-:W-:-:S02]  /*b370*/  SHF.L.U64.HI R142, R143, 0x2, R146 ;  /* 0x000000028f8e7819 */ /* 0x000fc40000010292 */
[----:B--2---:R-:W-:Y:S02]  /*b380*/  SHF.L.U64.HI R120, R121, 0x2, R124 ;  /* 0x0000000279787819 */ /* 0x004fe4000001027c */
[----:B------:R-:W-:Y:S02]  /*b390*/  SHF.L.U64.HI R124, R125, 0x2, R128 ;  /* 0x000000027d7c7819 */ /* 0x000fe40000010280 */
[----:B------:R-:W-:Y:S02]  /*b3a0*/  SHF.L.U64.HI R128, R129, 0x2, R132 ;  /* 0x0000000281807819 */ /* 0x000fe40000010284 */
[----:B------:R-:W-:Y:S02]  /*b3b0*/  SHF.L.U64.HI R146, R147, 0x2, R150 ;  /* 0x0000000293927819 */ /* 0x000fe40000010296 */
[----:B------:R-:W-:Y:S02]  /*b3c0*/  LEA.HI.X.SX32 R152, R152, R8, 0x1, P1 ;  /* 0x0000000898987211 */ /* 0x000fe400008f0eff */
[----:B------:R-:W-:-:S02]  /*b3d0*/  SHF.L.U64.HI R132, R133, 0x2, R136 ;  /* 0x0000000285847819 */ /* 0x000fc40000010288 */
[----:B------:R-:W-:Y:S02]  /*b3e0*/  SHF.L.U64.HI R150, R151, 0x2, R158 ;  /* 0x0000000297967819 */ /* 0x000fe4000001029e */
[----:B------:R-:W-:Y:S02]  /*b3f0*/  SHF.L.U64.HI R136, R137, 0x2, R140 ;  /* 0x0000000289887819 */ /* 0x000fe4000001028c */
[----:B------:R-:W-:Y:S01]  /*b400*/  SHF.R.S32.HI R158, RZ, 0x1f, R5 ;  /* 0x0000001fff9e7819 */ /* 0x000fe20000011405 */
[----:B------:R1:W-:Y:S01]  /*b410*/  STL [R1+0x4], R15 ;  /* 0x0000040f01007387 */ /* 0x0003e20000100800 */
[----:B------:R-:W-:Y:S02]  /*b420*/  LEA R7, P1, R5, UR6, 0x4 ;  /* 0x0000000605077c11 */ /* 0x000fe4000f8220ff */
[----:B------:R-:W-:Y:S01]  /*b430*/  SHF.L.U64.HI R140, R141, 0x2, R144 ;  /* 0x000000028d8c7819 */ /* 0x000fe20000010290 */
[----:B------:R2:W-:Y:S01]  /*b440*/  STL [R1], R14 ;  /* 0x0000000e01007387 */ /* 0x0005e20000100800 */
[----:B------:R-:W-:-:S02]  /*b450*/  SHF.L.U64.HI R144, R145, 0x2, R148 ;  /* 0x0000000291907819 */ /* 0x000fc40000010294 */
[----:B------:R-:W-:Y:S01]  /*b460*/  SHF.L.U64.HI R9, R9, 0x2, R8 ;  /* 0x0000000209097819 */ /* 0x000fe20000010208 */
[----:B------:R-:W-:Y:S01]  /*b470*/  IMAD.MOV.U32 R8, RZ, RZ, R155 ;  /* 0x000000ffff087224 */ /* 0x000fe200078e009b */
[----:B------:R-:W-:Y:S01]  /*b480*/  SHF.L.U64.HI R148, R149, 0x2, R152 ;  /* 0x0000000295947819 */ /* 0x000fe20000010298 */
[C---:B-1----:R-:W-:Y:S01]  /*b490*/  IMAD.SHL.U32 R15, R36.reuse, 0x4, RZ ;  /* 0x00000004240f7824 */ /* 0x042fe200078e00ff */
[----:B------:R-:W-:Y:S01]  /*b4a0*/  SHF.L.U64.HI R152, R153, 0x2, R159 ;  /* 0x0000000299987819 */ /* 0x000fe2000001029f */
[----:B------:R-:W-:Y:S01]  /*b4b0*/  IMAD.MOV.U32 R155, RZ, RZ, RZ ;  /* 0x000000ffff9b7224 */ /* 0x000fe200078e00ff */
[----:B------:R-:W-:Y:S01]  /*b4c0*/  SHF.L.U64.HI R158, R5, 0x2, R158 ;  /* 0x00000002059e7819 */ /* 0x000fe2000001029e */
[----:B------:R-:W-:Y:S01]  /*b4d0*/  IMAD.SHL.U32 R19, R19, 0x4, RZ ;  /* 0x0000000413137824 */ /* 0x000fe200078e00ff */
[----:B--2---:R-:W-:Y:S01]  /*b4e0*/  SHF.L.U64.HI R14, R36, 0x2, R37 ;  /* 0x00000002240e7819 */ /* 0x004fe20000010225 */
[----:B------:R-:W-:Y:S01]  /*b4f0*/  IMAD.SHL.U32 R21, R21, 0x4, RZ ;  /* 0x0000000415157824 */ /* 0x000fe200078e00ff */
[----:B------:R-:W-:Y:S01]  /*b500*/  LEA.HI.X R10, R5, UR7, R10, 0x4, P1 ;  /* 0x00000007050a7c11 */ /* 0x000fe200088f240a */
[----:B------:R-:W-:Y:S01]  /*b510*/  IMAD.SHL.U32 R23, R23, 0x4, RZ ;  /* 0x0000000417177824 */ /* 0x000fe200078e00ff */
[----:B------:R-:W-:Y:S01]  /*b520*/  SHF.L.U64.HI R159, R6, 0x2, R238 ;  /* 0x00000002069f7819 */ /* 0x000fe200000102ee */
[----:B------:R-:W-:Y:S01]  /*b530*/  IMAD.SHL.U32 R89, R89, 0x4, RZ ;  /* 0x0000000459597824 */ /* 0x000fe200078e00ff */
[----:B------:R-:W-:Y:S01]  /*b540*/  CS2R R36, SRZ ;  /* 0x0000000000247805 */ /* 0x000fe2000001ff00 */
        /* <DEDUP_REMOVED lines=18> */
[----:B------:R-:W-:-:S02]  /*b670*/  IMAD.SHL.U32 R109, R109, 0x4, RZ ;  /* 0x000000046d6d7824 */ /* 0x000fc400078e00ff */
[----:B------:R-:W-:Y:S02]  /*b680*/  IMAD.SHL.U32 R111, R111, 0x4, RZ ;  /* 0x000000046f6f7824 */ /* 0x000fe400078e00ff */
[----:B------:R-:W-:Y:S02]  /*b690*/  IMAD.SHL.U32 R113, R113, 0x4, RZ ;  /* 0x0000000471717824 */ /* 0x000fe400078e00ff */
[----:B------:R-:W-:Y:S02]  /*b6a0*/  IMAD.SHL.U32 R115, R115, 0x4, RZ ;  /* 0x0000000473737824 */ /* 0x000fe400078e00ff */
[----:B------:R-:W-:Y:S02]  /*b6b0*/  IMAD.SHL.U32 R117, R117, 0x4, RZ ;  /* 0x0000000475757824 */ /* 0x000fe400078e00ff */
[----:B------:R-:W-:Y:S02]  /*b6c0*/  IMAD.SHL.U32 R119, R119, 0x4, RZ ;  /* 0x0000000477777824 */ /* 0x000fe400078e00ff */
        /* <DEDUP_REMOVED lines=17> */
[----:B------:R-:W-:Y:S01]  /*b7e0*/  VIADD R158, R154, 0xfffffffc ;  /* 0xfffffffc9a9e7836 */ /* 0x000fe20000000000 */
[----:B------:R-:W-:Y:S01]  /*b7f0*/  UMOV UR10, 0x3 ;  /* 0x00000003000a7882 */ /* 0x000fe20000000000 */
[----:B------:R-:W-:-:S05]  /*b800*/  UMOV UR9, 0xffffffff ;  /* 0xffffffff00097882 */ /* 0x000fca0000000000 */
.L_x_1:
[----:B------:R-:W-:Y:S01]  /*b810*/  UIADD3 UR9, UR9, 0x1, URZ ;  /* 0x0000000109097890 */ /* 0x000fe2000fffe03f */
[----:B------:R-:W-:-:S04]  /*b820*/  DEPBAR.LE SB0, 0x6 ;  /* 0x000081800000791a */ /* 0x000fc80000000000 */
[----:B------:R-:W-:Y:S01]  /*b830*/  BAR.SYNC.DEFER_BLOCKING 0x0 ;  /* 0x0000000000007b1d */ /* 0x000fe20000010000 */
[----:B------:R-:W-:Y:S01]  /*b840*/  UISETP.GT.AND UP0, UPT, UR9, 0x4, UPT ;  /* 0x000000040900788c */ /* 0x000fe2000bf04270 */
[----:B------:R-:W-:Y:S01]  /*b850*/  VIADD R158, R154, 0xfffffffc ;  /* 0xfffffffc9a9e7836 */ /* 0x000fe20000000000 */
[----:B------:R-:W-:Y:S01]  /*b860*/  ISETP.GT.AND P3, PT, R8, RZ, PT ;  /* 0x000000ff0800720c */ /* 0x000fe20003f64270 */
[----:B------:R-:W-:Y:S02]  /*b870*/  UIADD3 UR10, UR10, 0x1, URZ ;  /* 0x000000010a0a7890 */ /* 0x000fe4000fffe03f */
[----:B------:R-:W-:Y:S01]  /*b880*/  USEL UR9, UR9, URZ, !UP0 ;  /* 0x0000003f09097287 */ /* 0x000fe2000c000000 */
[----:B------:R-:W-:Y:S01]  /*b890*/  ISETP.GE.AND P1, PT, R155, R158, PT ;  /* 0x0000009e9b00720c */ /* 0x000fe20003f26270 */
[----:B------:R-:W-:Y:S01]  /*b8a0*/  UMOV UR7, 0x40000040 ;  /* 0x4000004000077882 */ /* 0x000fe20000000000 */
[----:B------:R-:W-:Y:S01]  /*b8b0*/  SEL R158, RZ, 0x4, !P3 ;  /* 0x00000004ff9e7807 */ /* 0x000fe20005800000 */
[----:B------:R-:W-:-:S02]  /*b8c0*/  ULEA UR5, UR9, UR8, 0xe ;  /* 0x0000000809057291 */ /* 0x000fc4000f8e703f */
[----:B------:R-:W-:Y:S01]  /*b8d0*/  ULEA UR4, UR9, UR8, 0xf ;  /* 0x0000000809047291 */ /* 0x000fe2000f8e783f */
[----:B------:R-:W-:Y:S01]  /*b8e0*/  SEL R158, R158, RZ, !P1 ;  /* 0x000000ff9e9e7207 */ /* 0x000fe20004800000 */
[----:B------:R-:W-:Y:S02]  /*b8f0*/  UIADD3 UR5, UR5, 0x28000, URZ ;  /* 0x0002800005057890 */ /* 0x000fe4000fffe03f */
[----:B------:R-:W-:Y:S01]  /*b900*/  USHF.R.U32.HI UR4, URZ, 0x4, UR4 ;  /* 0x000000043f047899 */ /* 0x000fe20008011604 */
[----:B------:R-:W-:Y:S01]  /*b910*/  ISETP.NE.U32.AND P3, PT, R158, RZ, PT ;  /* 0x000000ff9e00720c */ /* 0x000fe20003f65070 */
[----:B------:R-:W-:Y:S01]  /*b920*/  USHF.R.U32.HI UR5, URZ, 0x4, UR5 ;  /* 0x000000043f057899 */ /* 0x000fe20008011605 */
[----:B------:R-:W-:Y:S01]  /*b930*/  IADD3 R158, P5, R7, R4, RZ ;  /* 0x00000004079e7210 */ /* 0x000fe20007fbe0ff */
[----:B------:R-:W-:Y:S02]  /*b940*/  USGXT.U32 UR4, UR4, 0xe ;  /* 0x0000000e0404789a */ /* 0x000fe40008000000 */
[----:B------:R-:W-:Y:S01]  /*b950*/  USGXT.U32 UR6, UR5, 0xe ;  /* 0x0000000e0506789a */ /* 0x000fe20008000000 */
[----:B------:R-:W-:-:S02]  /*b960*/  WARPGROUP.ARRIVE ;  /* 0x00000000000079c5 */ /* 0x000fc40000000000 */
[----:B------:R-:W-:Y:S01]  /*b970*/  UMOV UR5, 0x40000040 ;  /* 0x4000004000057882 */ /* 0x000fe20000000000 */
[----:B------:R-:W-:Y:S01]  /*b980*/  UIADD3 UR12, UP0, UR4, 0x2, URZ ;  /* 0x00000002040c7890 */ /* 0x000fe2000ff1e03f */
[----:B------:R-:W-:Y:S01]  /*b990*/  IMAD.X R159, R10, 0x1, R9, P5 ;  /* 0x000000010a9f7824 */ /* 0x000fe200028e0609 */
[----:B------:R-:W-:-:S03]  /*b9a0*/  UIADD3 UR14, UP1, UR6, 0x2, URZ ;  /* 0x00000002060e7890 */ /* 0x000fc6000ff3e03f */
[----:B------:R-:W-:Y:S01]  /*b9b0*/  HGMMA.64x64x8.F32.TF32 R56, gdesc[UR4], R56 ;  /* 0x04e00000043879f0 */ /* 0x000fe20008702838 */
[----:B------:R-:W-:Y:S01]  /*b9c0*/  UMOV UR4, URZ ;  /* 0x0000003f00047c82 */ /* 0x000fe20008000000 */
[----:B------:R-:W-:Y:S01]  /*b9d0*/  UMOV UR5, URZ ;  /* 0x0000003f00057c82 */ /* 0x000fe20008000000 */
[----:B------:R-:W-:Y:S02]  /*b9e0*/  UIADD3.X UR13, UR4, 0x40000040, URZ, UP0, !UPT ;  /* 0x40000040040d7890 */ /* 0x000fe400087fe43f */
[----:B------:R-:W-:Y:S02]  /*b9f0*/  UIADD3.X UR15, UR5, 0x40000040, URZ, UP1, !UPT ;  /* 0x40000040050f7890 */ /* 0x000fe40008ffe43f */
[----:B------:R-:W-:Y:S02]  /*ba00*/  UIADD3.64 UR40, UR12, 0x2, URZ ;  /* 0x000000020c287897 */ /* 0x000fe4000fffe03f */
[----:B------:R-:W-:Y:S02]  /*ba10*/  UIADD3.64 UR42, UR14, 0x2, URZ ;  /* 0x000000020e2a7897 */ /* 0x000fe4000fffe03f */
[----:B------:R-:W-:-:S02]  /*ba20*/  UIADD3.64 UR36, UR12, 0x4, URZ ;  /* 0x000000040c247897 */ /* 0x000fc4000fffe03f */
[----:B------:R-:W-:Y:S02]  /*ba30*/  UIADD3.64 UR38, UR14, 0x4, URZ ;  /* 0x000000040e267897 */ /* 0x000fe4000fffe03f */
[----:B------:R-:W-:Y:S02]  /*ba40*/  UIADD3.64 UR32, UR12, 0x3fe, URZ ;  /* 0x000003fe0c207897 */ /* 0x000fe4000fffe03f */
[----:B------:R-:W-:Y:S02]  /*ba50*/  UIADD3.64 UR34, UR14, 0x1fe, URZ ;  /* 0x000001fe0e227897 */ /* 0x000fe4000fffe03f */
[----:B------:R-:W-:Y:S02]  /*ba60*/  UIADD3.64 UR28, UR12, 0x400, URZ ;  /* 0x000004000c1c7897 */ /* 0x000fe4000fffe03f */
[----:B------:R-:W-:Y:S02]  /*ba70*/  UIADD3.64 UR30, UR14, 0x200, URZ ;  /* 0x000002000e1e7897 */ /* 0x000fe4000fffe03f */
[----:B------:R-:W-:-:S02]  /*ba80*/  UIADD3.64 UR24, UR12, 0x402, URZ ;  /* 0x000004020c187897 */ /* 0x000fc4000fffe03f */
[----:B------:R-:W-:Y:S02]  /*ba90*/  UIADD3.64 UR26, UR14, 0x202, URZ ;  /* 0x000002020e1a7897 */ /* 0x000fe4000fffe03f */
[----:B------:R-:W-:Y:S02]  /*baa0*/  UIADD3.64 UR20, UR12, 0x404, URZ ;  /* 0x000004040c147897 */ /* 0x000fe4000fffe03f */
[----:B------:R-:W-:Y:S02]  /*bab0*/  UIADD3.64 UR22, UR14, 0x204, URZ ;  /* 0x000002040e167897 */ /* 0x000fe4000fffe03f */
[----:B------:R-:W-:Y:S02]  /*bac0*/  UIADD3.64 UR4, UR12, 0x1fe, URZ ;  /* 0x000001fe0c047897 */ /* 0x000fe4000fffe03f */
[----:B------:R-:W-:-:S04]  /*bad0*/  UISETP.GT.AND UP0, UPT, UR10, 0x4, UPT ;  /* 0x000000040a00788c */ /* 0x000fc8000bf04270 */
[----:B------:R-:W-:Y:S01]  /*bae0*/  USEL UR10, UR10, URZ, !UP0 ;  /* 0x0000003f0a0a7287 */ /* 0x000fe2000c000000 */
[----:B------:R-:W-:Y:S04]  /*baf0*/  HGMMA.64x64x8.F32.TF32 R56, gdesc[UR12], R56 ;  /* 0x04e000000c3879f0 */ /* 0x000fe80008702838 */
[----:B------:R-:W-:Y:S01]  /*bb00*/  HGMMA.64x64x8.F32.TF32 R56, gdesc[UR40], R56 ;  /* 0x04e00000283879f0 */ /* 0x000fe20008702838 */
[----:B------:R-:W-:-:S03]  /*bb10*/  UIADD3.64 UR40, UR12, 0x202, URZ ;  /* 0x000002020c287897 */ /* 0x000fc6000fffe03f */
        /* <DEDUP_REMOVED lines=8> */
[----:B------:R-:W-:Y:S04]  /*bba0*/  HGMMA.64x64x8.F32.TF32 R56, gdesc[UR20], R56 ;  /* 0x04e00000143879f0 */ /* 0x000fe80008702838 */
[----:B------:R-:W-:Y:S01]  /*bbb0*/  HGMMA.64x64x8.F32.TF32 R24, gdesc[UR4], R24 ;  /* 0x04e00000041879f0 */ /* 0x000fe20008702818 */
[----:B------:R-:W-:Y:S01]  /*bbc0*/  UIADD3.64 UR4, UR12, 0x200, URZ ;  /* 0x000002000c047897 */ /* 0x000fe2000fffe03f */
[----:B------:R-:W-:Y:S01]  /*bbd0*/  UMOV UR6, UR14 ;  /* 0x0000000e00067c82 */ /* 0x000fe20008000000 */
[----:B------:R-:W-:Y:S01]  /*bbe0*/  UMOV UR7, UR15 ;  /* 0x0000000f00077c82 */ /* 0x000fe20008000000 */
[----:B------:R-:W-:Y:S01]  /*bbf0*/  UIADD3.64 UR12, UR12, 0x604, URZ ;  /* 0x000006040c0c7897 */ /* 0x000fe2000fffe03f */
[----:B------:R-:W-:Y:S01]  /*bc00*/  UMOV UR14, UR22 ;  /* 0x00000016000e7c82 */ /* 0x000fe20008000000 */
[----:B------:R-:W-:-:S04]  /*bc10*/  UMOV UR15, UR23 ;  /* 0x00000017000f7c82 */ /* 0x000fc80008000000 */
[----:B------:R-:W-:Y:S01]  /*bc20*/  HGMMA.64x64x8.F32.TF32 R24, gdesc[UR4], R24 ;  /* 0x04e00000041879f0 */ /* 0x000fe20008702818 */
[----:B------:R-:W-:-:S06]  /*bc30*/  ULEA UR4, UR10, UR8, 0xf ;  /* 0x000000080a047291 */ /* 0x000fcc000f8e783f */
[----:B------:R-:W-:Y:S01]  /*bc40*/  VIADD R238, R3, UR4 ;  /* 0x0000000403ee7c36 */ /* 0x000fe20008000000 */
[----:B------:R-:W-:Y:S04]  /*bc50*/  HGMMA.64x64x8.F32.TF32 R24, gdesc[UR40], R24 ;  /* 0x04e00000281879f0 */ /* 0x000fe80008702818 */
[----:B------:R-:W-:Y:S04]  /*bc60*/  HGMMA.64x64x8.F32.TF32 R24, gdesc[UR36], R24 ;  /* 0x04e00000241879f0 */ /* 0x000fe80008702818 */
[----:B------:R-:W-:Y:S04]  /*bc70*/  HGMMA.64x64x8.F32.TF32 R24, gdesc[UR32], R24 ;  /* 0x04e00000201879f0 */ /* 0x000fe80008702818 */
[----:B------:R-:W-:Y:S04]  /*bc80*/  HGMMA.64x64x8.F32.TF32 R24, gdesc[UR28], R24 ;  /* 0x04e000001c1879f0 */ /* 0x000fe80008702818 */
[----:B------:R-:W-:Y:S04]  /*bc90*/  HGMMA.64x64x8.F32.TF32 R24, gdesc[UR24], R24 ;  /* 0x04e00000181879f0 */ /* 0x000fe80008702818 */
[----:B------:R-:W-:Y:S03]  /*bca0*/  HGMMA.64x64x8.F32.TF32 R24, gdesc[UR12], R24, gsb0 ;  /* 0x04e000000c1879f0 */ /* 0x000fe60008002818 */
[----:B------:R-:W-:-:S02]  /*bcb0*/  WARPGROUP.DEPBAR.LE gsb0, 0x1 ;  /* 0x00008000000079c5 */ /* 0x000fc40000010100 */
[----:B------:R-:W-:Y:S06]  /*bcc0*/  BAR.SYNC.DEFER_BLOCKING 0x0 ;  /* 0x0000000000007b1d */ /* 0x000fec0000010000 */
[----:B------:R-:W-:Y:S01]  /*bcd0*/  @!PT LDS RZ, [RZ] ;  /* 0x00000000fffff984 */ /* 0x000fe20000000800 */
[----:B------:R-:W-:Y:S01]  /*bce0*/  @!PT LDS RZ, [RZ] ;  /* 0x00000000fffff984 */ /* 0x000fe20000000800 */
[----:B------:R-:W-:Y:S01]  /*bcf0*/  @!PT LDS RZ, [RZ] ;  /* 0x00000000fffff984 */ /* 0x000fe20000000800 */
[----:B------:R1:W-:Y:S01]  /*bd00*/  LDGSTS.E [R238], desc[UR16][R158.64], P3 ;  /* 0x000000009eee7fae */ /* 0x0003e20009921850 */
[----:B------:R-:W-:-:S04]  /*bd10*/  ISETP.GT.AND P3, PT, R8, 0x1, PT ;  /* 0x000000010800780c */ /* 0x000fc80003f64270 */
[----:B-1----:R-:W-:-:S04]  /*bd20*/  SEL R158, RZ, 0x4, !P3 ;  /* 0x00000004ff9e7807 */ /* 0x002fc80005800000 */
[----:B------:R-:W-:-:S04]  /*bd30*/  SEL R158, R158, RZ, !P1 ;  /* 0x000000ff9e9e7207 */ /* 0x000fc80004800000 */
[----:B------:R-:W-:Y:S02]  /*bd40*/  ISETP.NE.U32.AND P3, PT, R158, RZ, PT ;  /* 0x000000ff9e00720c */ /* 0x000fe40003f65070 */
[----:B------:R-:W-:-:S05]  /*bd50*/  IADD3 R158, P5, R7, R153, RZ ;  /* 0x00000099079e7210 */ /* 0x000fca0007fbe0ff */
[----:B------:R-:W-:-:S06]  /*bd60*/  IMAD.X R159, R10, 0x1, R152, P5 ;  /* 0x000000010a9f7824 */ /* 0x000fcc00028e0698 */
[----:B------:R1:W-:Y:S01]  /*bd70*/  LDGSTS.E [R238+0x4], desc[UR16][R158.64], P3 ;  /* 0x000040009eee7fae */ /* 0x0003e20009921850 */
        /* <DEDUP_REMOVED lines=43> */
[----:B-1----:R-:W-:Y:S02]  /*c030*/  SEL R158, RZ, 0x4, !P3 ;  /* 0x00000004ff9e7807 */ /* 0x002fe40005800000 */
[----:B------:R-:W-:Y:S02]  /*c040*/  LOP3.LUT R238, R3, 0x10, RZ, 0x3c, !PT ;  /* 0x0000001003ee7812 */ /* 0x000fe400078e3cff */
[----:B------:R-:W-:-:S03]  /*c050*/  SEL R158, R158, RZ, !P1 ;  /* 0x000000ff9e9e7207 */ /* 0x000fc60004800000 */
[----:B------:R-:W-:Y:S01]  /*c060*/  VIADD R238, R238, UR4 ;  /* 0x00000004eeee7c36 */ /* 0x000fe20008000000 */
[----:B------:R-:W-:Y:S02]  /*c070*/  ISETP.NE.U32.AND P3, PT, R158, RZ, PT ;  /* 0x000000ff9e00720c */ /* 0x000fe40003f65070 */
[----:B------:R-:W-:-:S05]  /*c080*/  IADD3 R158, P5, R7, R147, RZ ;  /* 0x00000093079e7210 */ /* 0x000fca0007fbe0ff */
[----:B------:R-:W-:-:S06]  /*c090*/  IMAD.X R159, R10, 0x1, R146, P5 ;  /* 0x000000010a9f7824 */ /* 0x000fcc00028e0692 */
        /* <DEDUP_REMOVED lines=345> */
[----:B------:R-:W-:Y:S01]  /*d630*/  ISETP.NE.U32.AND P3, PT, R158, RZ, PT ;  /* 0x000000ff9e00720c */ /* 0x000fe20003f65070 */
[----:B------:R-:W-:Y:S01]  /*d640*/  ULEA UR4, UR10, UR8, 0xe ;  /* 0x000000080a047291 */ /* 0x000fe2000f8e703f */
        /* <DEDUP_REMOVED lines=51> */
[----:B------:R1:W-:Y:S04]  /*d980*/  LDGSTS.E [R238+0x400c], desc[UR16][R158.64], P3 ;  /* 0x0400c0009eee7fae */ /* 0x0003e80009921850 */
[----:B------:R-:W0:Y:S01]  /*d990*/  LDGDEPBAR ;  /* 0x00000000000079af */ /* 0x000e220000000000 */
[----:B-1----:R-:W1:Y:S01]  /*d9a0*/  S2R R159, SR_TID.X ;  /* 0x00000000009f7919 */ /* 0x002e620000002100 */
[----:B------:R-:W-:Y:S01]  /*d9b0*/  VIADD R238, R2, UR4 ;  /* 0x0000000402ee7c36 */ /* 0x000fe20008000000 */
[----:B-1----:R-:W-:-:S04]  /*d9c0*/  LOP3.LUT R159, R159, 0x3f, RZ, 0xc0, !PT ;  /* 0x0000003f9f9f7812 */ /* 0x002fc800078ec0ff */
[----:B------:R-:W-:-:S04]  /*d9d0*/  ISETP.GE.AND P3, PT, R159, R8, PT ;  /* 0x000000089f00720c */ /* 0x000fc80003f66270 */
[----:B------:R-:W-:-:S04]  /*d9e0*/  SEL R158, RZ, 0x4, P3 ;  /* 0x00000004ff9e7807 */ /* 0x000fc80001800000 */
[----:B------:R-:W-:-:S04]  /*d9f0*/  SEL R158, R158, RZ, !P1 ;  /* 0x000000ff9e9e7207 */ /* 0x000fc80004800000 */
[----:B------:R-:W-:Y:S02]  /*da00*/  ISETP.NE.U32.AND P1, PT, R158, RZ, PT ;  /* 0x000000ff9e00720c */ /* 0x000fe40003f25070 */
[----:B------:R-:W-:-:S05]  /*da10*/  IADD3 R158, P3, R12, R208, RZ ;  /* 0x000000d00c9e7210 */ /* 0x000fca0007f7e0ff */
[----:B------:R-:W-:-:S06]  /*da20*/  IMAD.X R159, R11, 0x1, R209, P3 ;  /* 0x000000010b9f7824 */ /* 0x000fcc00018e06d1 */
[----:B------:R1:W-:Y:S02]  /*da30*/  LDGSTS.E [R238+0x28000], desc[UR16][R158.64], P1 ;  /* 0x280000009eee7fae */ /* 0x0003e40008921850 */
[----:B-1----:R-:W-:-:S05]  /*da40*/  IADD3 R158, P3, R12, R216, RZ ;  /* 0x000000d80c9e7210 */ /* 0x002fca0007f7e0ff */
[----:B------:R-:W-:-:S05]  /*da50*/  IMAD.X R159, R11, 0x1, R217, P3 ;  /* 0x000000010b9f7824 */ /* 0x000fca00018e06d9 */
        /* <DEDUP_REMOVED lines=12> */
[----:B------:R1:W-:Y:S04]  /*db20*/  LDGSTS.E [R238+0x29400], desc[UR16][R158.64], P1 ;  /* 0x294000009eee7fae */ /* 0x0003e80008921850 */
[----:B------:R-:W1:Y:S02]  /*db30*/  LDL R159, [R1+0x10] ;  /* 0x00001000019f7983 */ /* 0x000e640000100800 */
[----:B-1----:R-:W-:Y:S02]  /*db40*/  IADD3 R158, P3, R12, R159, RZ ;  /* 0x0000009f0c9e7210 */ /* 0x002fe40007f7e0ff */
[----:B------:R-:W2:Y:S03]  /*db50*/  LDL R159, [R1+0x14] ;  /* 0x00001400019f7983 */ /* 0x000ea60000100800 */
[----:B--2---:R-:W-:-:S05]  /*db60*/  IMAD.X R159, R11, 0x1, R159, P3 ;  /* 0x000000010b9f7824 */ /* 0x004fca00018e069f */
[----:B------:R1:W-:Y:S04]  /*db70*/  LDGSTS.E [R238+0x29800], desc[UR16][R158.64], P1 ;  /* 0x298000009eee7fae */ /* 0x0003e80008921850 */
[----:B------:R-:W1:Y:S02]  /*db80*/  LDL R159, [R1+0x30] ;  /* 0x00003000019f7983 */ /* 0x000e640000100800 */
[----:B-1----:R-:W-:Y:S02]  /*db90*/  IADD3 R158, P3, R12, R159, RZ ;  /* 0x0000009f0c9e7210 */ /* 0x002fe40007f7e0ff */
[----:B------:R-:W2:Y:S03]  /*dba0*/  LDL R159, [R1+0x34] ;  /* 0x00003400019f7983 */ /* 0x000ea60000100800 */
[----:B--2---:R-:W-:-:S05]  /*dbb0*/  IMAD.X R159, R11, 0x1, R159, P3 ;  /* 0x000000010b9f7824 */ /* 0x004fca00018e069f */
[----:B------:R1:W-:Y:S02]  /*dbc0*/  LDGSTS.E [R238+0x29c00], desc[UR16][R158.64], P1 ;  /* 0x29c000009eee7fae */ /* 0x0003e40008921850 */
[----:B-1----:R-:W-:Y:S02]  /*dbd0*/  LOP3.LUT R238, R2, 0x20, RZ, 0x3c, !PT ;  /* 0x0000002002ee7812 */ /* 0x002fe400078e3cff */
[----:B------:R-:W-:-:S03]  /*dbe0*/  IADD3 R158, P3, R12, R210, RZ ;  /* 0x000000d20c9e7210 */ /* 0x000fc60007f7e0ff */
[----:B------:R-:W-:Y:S02]  /*dbf0*/  VIADD R238, R238, UR4 ;  /* 0x00000004eeee7c36 */ /* 0x000fe40008000000 */
        /* <DEDUP_REMOVED lines=44> */
[----:B------:R-:W1:Y:S02]  /*dec0*/  LDL R159, [R1] ;  /* 0x00000000019f7983 */ /* 0x000e640000100800 */
        /* <DEDUP_REMOVED lines=43> */
[----:B------:R-:W2:Y:S01]  /*e180*/  LDL R159, [R1+0x4c] ;  /* 0x00004c00019f7983 */ /* 0x000ea20000100800 */
[----:B------:R-:W-:Y:S01]  /*e190*/  VIADD R155, R155, 0x1 ;  /* 0x000000019b9b7836 */ /* 0x000fe20000000000 */
[----:B------:R-:W-:Y:S01]  /*e1a0*/  LEA R7, P5, R5, R7, 0x2 ;  /* 0x0000000705077211 */ /* 0x000fe200078a10ff */
[----:B------:R-:W-:-:S02]  /*e1b0*/  VIADD R8, R8, 0xffffffc0 ;  /* 0xffffffc008087836 */ /* 0x000fc40000000000 */
[----:B--2---:R-:W-:Y:S01]  /*e1c0*/  IMAD.X R159, R11, 0x1, R159, P3 ;  /* 0x000000010b9f7824 */ /* 0x004fe200018e069f */
[----:B------:R-:W-:-:S04]  /*e1d0*/  LEA R12, P3, R6, R12, 0x2 ;  /* 0x0000000c060c7211 */ /* 0x000fc800078610ff */
[----:B------:R1:W-:Y:S01]  /*e1e0*/  LDGSTS.E [R238+0x29f00], desc[UR16][R158.64], P1 ;  /* 0x29f000009eee7fae */ /* 0x0003e20008921850 */
[----:B------:R-:W-:-:S03]  /*e1f0*/  ISETP.NE.U32.AND P1, PT, R154, R155, PT ;  /* 0x0000009b9a00720c */ /* 0x000fc60003f25070 */
[----:B------:R-:W0:Y:S01]  /*e200*/  LDGDEPBAR ;  /* 0x00000000000079af */ /* 0x000e220000000000 */
[----:B-1----:R-:W-:Y:S02]  /*e210*/  SHF.R.S32.HI R159, RZ, 0x1f, R5 ;  /* 0x0000001fff9f7819 */ /* 0x002fe40000011405 */
[----:B------:R-:W-:Y:S02]  /*e220*/  SHF.R.S32.HI R158, RZ, 0x1f, R6 ;  /* 0x0000001fff9e7819 */ /* 0x000fe40000011406 */
[----:B------:R-:W-:Y:S02]  /*e230*/  SHF.L.U64.HI R159, R5, 0x2, R159 ;  /* 0x00000002059f7819 */ /* 0x000fe4000001029f */
[----:B------:R-:W-:-:S03]  /*e240*/  SHF.L.U64.HI R158, R6, 0x2, R158 ;  /* 0x00000002069e7819 */ /* 0x000fc6000001029e */
[----:B------:R-:W-:Y:S02]  /*e250*/  IMAD.X R10, R10, 0x1, R159, P5 ;  /* 0x000000010a0a7824 */ /* 0x000fe400028e069f */
[----:B------:R-:W-:Y:S01]  /*e260*/  IMAD.X R11, R11, 0x1, R158, P3 ;  /* 0x000000010b0b7824 */ /* 0x000fe200018e069e */
[----:B------:R-:W-:Y:S06]  /*e270*/  @P1 BRA `(.L_x_1) ;  /* 0xffffffd400641947 */ /* 0x000fec000383ffff */
.L_x_0:
[----:B------:R-:W1:Y:S01]  /*e280*/  S2R R158, SR_TID.X ;  /* 0x00000000009e7919 */ /* 0x000e620000002100 */
[----:B------:R-:W-:Y:S02]  /*e290*/  WARPGROUP.DEPBAR.LE gsb0, 0x0 ;  /* 0x00008000000079c5 */ /* 0x000fe40000010000 */
[----:B------:R-:W-:-:S04]  /*e2a0*/  DEPBAR.LE SB0, 0x0 ;  /* 0x000080000000791a */ /* 0x000fc80000000000 */
[C---:B------:R-:W-:Y:S01]  /*e2b0*/  VIADD R2, R0.reuse, 0x4 ;  /* 0x0000000400027836 */ /* 0x040fe20000000000 */
[----:B------:R-:W2:Y:S01]  /*e2c0*/  LDL.LU R101, [R1+0x58] ;  /* 0x0000580001657983 */ /* 0x000ea20000300800 */
[----:B------:R-:W-:Y:S01]  /*e2d0*/  VIADD R4, R0, 0x3 ;  /* 0x0000000300047836 */ /* 0x000fe20000000000 */
[----:B------:R-:W-:Y:S01]  /*e2e0*/  ULDC UR4, c[0x0][0x244] ;  /* 0x0000910000047ab9 */ /* 0x000fe20000000800 */
[----:B------:R-:W-:Y:S01]  /*e2f0*/  ULDC UR5, c[0x0][0x248] ;  /* 0x0000920000057ab9 */ /* 0x000fe20000000800 */
[-C--:B------:R-:W-:Y:S01]  /*e300*/  ISETP.LT.AND P5, PT, R2, R157.reuse, !P0 ;  /* 0x0000009d0200720c */ /* 0x080fe200047a1270 */
[----:B------:R-:W-:Y:S01]  /*e310*/  IMAD.MOV.U32 R7, RZ, RZ, R26 ;  /* 0x000000ffff077224 */ /* 0x000fe200078e001a */
[----:B------:R-:W-:Y:S01]  /*e320*/  ISETP.LT.AND P3, PT, R4, R157, !P0 ;  /* 0x0000009d0400720c */ /* 0x000fe20004761270 */
[----:B------:R-:W-:Y:S01]  /*e330*/  IMAD.MOV.U32 R4, RZ, RZ, R56 ;  /* 0x000000ffff047224 */ /* 0x000fe200078e0038 */
[----:B------:R-:W-:Y:S01]  /*e340*/  ULDC.64 UR6, c[0x0][0x220] ;  /* 0x0000880000067ab9 */ /* 0x000fe20000000a00 */
[C---:B-1----:R-:W-:Y:S01]  /*e350*/  IMAD.SHL.U32 R159, R158.reuse, 0x40, RZ ;  /* 0x000000409e9f7824 */ /* 0x042fe200078e00ff */
[C---:B------:R-:W-:Y:S01]  /*e360*/  LOP3.LUT R5, R158.reuse, 0x7f, RZ, 0xc0, !PT ;  /* 0x0000007f9e057812 */ /* 0x040fe200078ec0ff */
[----:B------:R-:W-:-:S02]  /*e370*/  IMAD.SHL.U32 R238, R158, 0x10, RZ ;  /* 0x000000109eee7824 */ /* 0x000fc400078e00ff */
[----:B------:R-:W-:Y:S01]  /*e380*/  IMAD.SHL.U32 R3, R158, 0x8, RZ ;  /* 0x000000089e037824 */ /* 0x000fe200078e00ff */
[----:B------:R-:W-:Y:S02]  /*e390*/  LOP3.LUT R159, R159, 0x400, RZ, 0xc0, !PT ;  /* 0x000004009f9f7812 */ /* 0x000fe400078ec0ff */
[----:B------:R-:W-:Y:S02]  /*e3a0*/  LOP3.LUT R238, R238, 0xf0, RZ, 0xc0, !PT ;  /* 0x000000f0eeee7812 */ /* 0x000fe400078ec0ff */
[----:B------:R-:W-:Y:S02]  /*e3b0*/  LOP3.LUT R3, R3, 0x300, RZ, 0xc0, !PT ;  /* 0x0000030003037812 */ /* 0x000fe400078ec0ff */
[----:B------:R-:W-:Y:S02]  /*e3c0*/  IADD3 R6, R159, UR8, R238 ;  /* 0x000000089f067c10 */ /* 0x000fe4000fffe0ee */
[----:B------:R-:W-:Y:S01]  /*e3d0*/  LEA R2, R5, UR8, 0x4 ;  /* 0x0000000805027c11 */ /* 0x000fe2000f8e20ff */
[----:B------:R-:W-:Y:S01]  /*e3e0*/  BAR.SYNC.DEFER_BLOCKING 0x0 ;  /* 0x0000000000007b1d */ /* 0x000fe20000010000 */
[----:B------:R-:W-:-:S02]  /*e3f0*/  IMAD.MOV.U32 R5, RZ, RZ, R58 ;  /* 0x000000ffff057224 */ /* 0x000fc400078e003a */
[----:B------:R-:W-:Y:S02]  /*e400*/  IMAD.IADD R100, R3, 0x1, R6 ;  /* 0x0000000103647824 */ /* 0x000fe400078e0206 */
[----:B------:R-:W-:-:S05]  /*e410*/  IMAD.MOV.U32 R6, RZ, RZ, R24 ;  /* 0x000000ffff067224 */ /* 0x000fca00078e0018 */
[----:B------:R1:W-:Y:S01]  /*e420*/  STSM.16.M88.4 [R100], R4 ;  /* 0x0000000464007844 */ /* 0x0003e20000000200 */
[----:B------:R-:W-:Y:S01]  /*e430*/  BAR.SYNC.DEFER_BLOCKING 0x0 ;  /* 0x0000000000007b1d */ /* 0x000fe20000010000 */
[----:B------:R-:W-:Y:S02]  /*e440*/  IMAD.MOV.U32 R8, RZ, RZ, R57 ;  /* 0x000000ffff087224 */ /* 0x000fe400078e0039 */
[----:B------:R-:W-:-:S03]  /*e450*/  IMAD.MOV.U32 R9, RZ, RZ, R59 ;  /* 0x000000ffff097224 */ /* 0x000fc600078e003b */
[----:B------:R-:W3:Y:S01]  /*e460*/  LDS.128 R96, [R2] ;  /* 0x0000000002607984 */ /* 0x000ee20000000c00 */
[----:B------:R-:W-:Y:S02]  /*e470*/  IMAD.MOV.U32 R10, RZ, RZ, R25 ;  /* 0x000000ffff0a7224 */ /* 0x000fe400078e0019 */
[----:B------:R-:W-:Y:S01]  /*e480*/  IMAD.MOV.U32 R11, RZ, RZ, R27 ;  /* 0x000000ffff0b7224 */ /* 0x000fe200078e001b */
[----:B------:R-:W-:Y:S06]  /*e490*/  BAR.SYNC.DEFER_BLOCKING 0x0 ;  /* 0x0000000000007b1d */ /* 0x000fec0000010000 */
[----:B------:R4:W-:Y:S02]  /*e4a0*/  STSM.16.M88.4 [R100], R8 ;  /* 0x0000000864007844 */ /* 0x0009e40000000200 */
[----:B------:R-:W-:Y:S01]  /*e4b0*/  BAR.SYNC.DEFER_BLOCKING 0x0 ;  /* 0x0000000000007b1d */ /* 0x000fe20000010000 */
[----:B------:R-:W-:-:S02]  /*e4c0*/  IMAD.MOV.U32 R12, RZ, RZ, R60 ;  /* 0x000000ffff0c7224 */ /* 0x000fc400078e003c */
[----:B------:R-:W-:-:S03]  /*e4d0*/  IMAD.MOV.U32 R13, RZ, RZ, R62 ;  /* 0x000000ffff0d7224 */ /* 0x000fc600078e003e */
[----:B------:R-:W5:Y:S01]  /*e4e0*/  LDS.128 R92, [R2] ;  /* 0x00000000025c7984 */ /* 0x000f620000000c00 */
        /* <DEDUP_REMOVED lines=11> */
[----:B------:R5:W-:Y:S01]  /*e5a0*/  STSM.16.M88.4 [R100], R16 ;  /* 0x0000001064007844 */ /* 0x000be20000000200 */
[----:B-1----:R-:W-:-:S02]  /*e5b0*/  IMAD.MOV.U32 R4, RZ, RZ, R64 ;  /* 0x000000ffff047224 */ /* 0x002fc400078e0040 */
[----:B------:R-:W-:Y:S02]  /*e5c0*/  IMAD.MOV.U32 R5, RZ, RZ, R66 ;  /* 0x000000ffff057224 */ /* 0x000fe400078e0042 */
[----:B----4-:R-:W-:Y:S02]  /*e5d0*/  IMAD.MOV.U32 R8, RZ, RZ, R65 ;  /* 0x000000ffff087224 */ /* 0x010fe400078e0041 */
[----:B------:R-:W-:Y:S01]  /*e5e0*/  IMAD.MOV.U32 R9, RZ, RZ, R67 ;  /* 0x000000ffff097224 */ /* 0x000fe200078e0043 */
[----:B------:R-:W-:Y:S01]  /*e5f0*/  BAR.SYNC.DEFER_BLOCKING 0x0 ;  /* 0x0000000000007b1d */ /* 0x000fe20000010000 */
[----:B------:R-:W-:Y:S02]  /*e600*/  IMAD.MOV.U32 R6, RZ, RZ, R32 ;  /* 0x000000ffff067224 */ /* 0x000fe400078e0020 */
[----:B------:R-:W-:-:S03]  /*e610*/  IMAD.MOV.U32 R7, RZ, RZ, R34 ;  /* 0x000000ffff077224 */ /* 0x000fc600078e0022 */
[----:B------:R-:W1:Y:S02]  /*e620*/  LDS.128 R64, [R2] ;  /* 0x0000000002407984 */ /* 0x000e640000000c00 */
[----:B------:R-:W-:Y:S06]  /*e630*/  BAR.SYNC.DEFER_BLOCKING 0x0 ;  /* 0x0000000000007b1d */ /* 0x000fec0000010000 */
[----:B------:R-:W-:Y:S02]  /*e640*/  STSM.16.M88.4 [R100], R4 ;  /* 0x0000000464007844 */ /* 0x000fe40000000200 */
[----:B------:R-:W-:Y:S01]  /*e650*/  BAR.SYNC.DEFER_BLOCKING 0x0 ;  /* 0x0000000000007b1d */ /* 0x000fe20000010000 */
[----:B------:R-:W-:-:S02]  /*e660*/  IMAD.MOV.U32 R10, RZ, RZ, R33 ;  /* 0x000000ffff0a7224 */ /* 0x000fc400078e0021 */
[----:B------:R-:W-:-:S03]  /*e670*/  IMAD.MOV.U32 R11, RZ, RZ, R35 ;  /* 0x000000ffff0b7224 */ /* 0x000fc600078e0023 */
[----:B------:R-:W4:Y:S02]  /*e680*/  LDS.128 R60, [R2] ;  /* 0x00000000023c7984 */ /* 0x000f240000000c00 */
[----:B------:R-:W-:Y:S06]  /*e690*/  BAR.SYNC.DEFER_BLOCKING 0x0 ;  /* 0x0000000000007b1d */ /* 0x000fec0000010000 */
[----:B------:R1:W-:Y:S02]  /*e6a0*/  STSM.16.M88.4 [R100], R8 ;  /* 0x0000000864007844 */ /* 0x0003e40000000200 */
[----:B------:R-:W-:Y:S01]  /*e6b0*/  BAR.SYNC.DEFER_BLOCKING 0x0 ;  /* 0x0000000000007b1d */ /* 0x000fe20000010000 */
[----:B---3--:R-:W-:-:S02]  /*e6c0*/  IMAD.MOV.U32 R12, RZ, RZ, R68 ;  /* 0x000000ffff0c7224 */ /* 0x008fc400078e0044 */
[----:B------:R-:W-:-:S03]  /*e6d0*/  IMAD.MOV.U32 R13, RZ, RZ, R70 ;  /* 0x000000ffff0d7224 */ /* 0x000fc600078e0046 */
[----:B------:R-:W3:Y:S01]  /*e6e0*/  LDS.128 R56, [R2] ;  /* 0x0000000002387984 */ /* 0x000ee20000000c00 */
[----:B------:R-:W-:Y:S02]  /*e6f0*/  IMAD.MOV.U32 R14, RZ, RZ, R36 ;  /* 0x000000ffff0e7224 */ /* 0x000fe400078e0024 */
[----:B------:R-:W-:Y:S01]  /*e700*/  IMAD.MOV.U32 R15, RZ, RZ, R38 ;  /* 0x000000ffff0f7224 */ /* 0x000fe200078e0026 */
[----:B------:R-:W-:Y:S06]  /*e710*/  BAR.SYNC.DEFER_BLOCKING 0x0 ;  /* 0x0000000000007b1d */ /* 0x000fec0000010000 */
[----:B------:R-:W-:Y:S02]  /*e720*/  STSM.16.M88.4 [R100], R12 ;  /* 0x0000000c64007844 */ /* 0x000fe40000000200 */
[----:B------:R-:W-:Y:S01]  /*e730*/  BAR.SYNC.DEFER_BLOCKING 0x0 ;  /* 0x0000000000007b1d */ /* 0x000fe20000010000 */
[----:B-----5:R-:W-:-:S02]  /*e740*/  IMAD.MOV.U32 R16, RZ, RZ, R69 ;  /* 0x000000ffff107224 */ /* 0x020fc400078e0045 */
[----:B------:R-:W-:-:S03]  /*e750*/  IMAD.MOV.U32 R17, RZ, RZ, R71 ;  /* 0x000000ffff117224 */ /* 0x000fc600078e0047 */
[----:B------:R-:W5:Y:S01]  /*e760*/  LDS.128 R32, [R2] ;  /* 0x0000000002207984 */ /* 0x000f620000000c00 */
[----:B------:R-:W-:Y:S02]  /*e770*/  IMAD.MOV.U32 R18, RZ, RZ, R37 ;  /* 0x000000ffff127224 */ /* 0x000fe400078e0025 */
[----:B------:R-:W-:Y:S01]  /*e780*/  IMAD.MOV.U32 R19, RZ, RZ, R39 ;  /* 0x000000ffff137224 */ /* 0x000fe200078e0027 */
[----:B------:R-:W-:Y:S06]  /*e790*/  BAR.SYNC.DEFER_BLOCKING 0x0 ;  /* 0x0000000000007b1d */ /* 0x000fec0000010000 */
[----:B------:R4:W-:Y:S02]  /*e7a0*/  STSM.16.M88.4 [R100], R16 ;  /* 0x0000001064007844 */ /* 0x0009e40000000200 */
[----:B------:R-:W-:Y:S01]  /*e7b0*/  BAR.SYNC.DEFER_BLOCKING 0x0 ;  /* 0x0000000000007b1d */ /* 0x000fe20000010000 */
[----:B-1----:R-:W-:-:S02]  /*e7c0*/  IMAD.MOV.U32 R8, RZ, RZ, R72 ;  /* 0x000000ffff087224 */ /* 0x002fc400078e0048 */
[----:B------:R-:W-:-:S03]  /*e7d0*/  IMAD.MOV.U32 R9, RZ, RZ, R74 ;  /* 0x000000ffff097224 */ /* 0x000fc600078e004a */
[----:B------:R-:W1:Y:S01]  /*e7e0*/  LDS.128 R36, [R2] ;  /* 0x0000000002247984 */ /* 0x000e620000000c00 */
[----:B------:R-:W-:Y:S02]  /*e7f0*/  IMAD.MOV.U32 R10, RZ, RZ, R40 ;  /* 0x000000ffff0a7224 */ /* 0x000fe400078e0028 */
[----:B------:R-:W-:Y:S01]  /*e800*/  IMAD.MOV.U32 R11, RZ, RZ, R42 ;  /* 0x000000ffff0b7224 */ /* 0x000fe200078e002a */
[----:B------:R-:W-:Y:S06]  /*e810*/  BAR.SYNC.DEFER_BLOCKING 0x0 ;  /* 0x0000000000007b1d */ /* 0x000fec0000010000 */
[----:B------:R-:W-:Y:S02]  /*e820*/  STSM.16.M88.4 [R100], R8 ;  /* 0x0000000864007844 */ /* 0x000fe40000000200 */
[----:B------:R-:W-:Y:S01]  /*e830*/  BAR.SYNC.DEFER_BLOCKING 0x0 ;  /* 0x0000000000007b1d */ /* 0x000fe20000010000 */
[----:B------:R-:W-:-:S02]  /*e840*/  IMAD.MOV.U32 R20, RZ, RZ, R73 ;  /* 0x000000ffff147224 */ /* 0x000fc400078e0049 */
[----:B------:R-:W-:-:S03]  /*e850*/  IMAD.MOV.U32 R21, RZ, RZ, R75 ;  /* 0x000000ffff157224 */ /* 0x000fc600078e004b */
[----:B------:R-:W1:Y:S01]  /*e860*/  LDS.128 R4, [R2] ;  /* 0x0000000002047984 */ /* 0x000e620000000c00 */
[----:B------:R-:W-:Y:S02]  /*e870*/  IMAD.MOV.U32 R22, RZ, RZ, R41 ;  /* 0x000000ffff167224 */ /* 0x000fe400078e0029 */
[----:B------:R-:W-:Y:S01]  /*e880*/  IMAD.MOV.U32 R23, RZ, RZ, R43 ;  /* 0x000000ffff177224 */ /* 0x000fe200078e002b */
[----:B------:R-:W-:Y:S06]  /*e890*/  BAR.SYNC.DEFER_BLOCKING 0x0 ;  /* 0x0000000000007b1d */ /* 0x000fec0000010000 */
[----:B------:R-:W-:Y:S02]  /*e8a0*/  STSM.16.M88.4 [R100], R20 ;  /* 0x0000001464007844 */ /* 0x000fe40000000200 */
[----:B------:R-:W-:Y:S01]  /*e8b0*/  BAR.SYNC.DEFER_BLOCKING 0x0 ;  /* 0x0000000000007b1d */ /* 0x000fe20000010000 */
[----:B----4-:R-:W-:-:S02]  /*e8c0*/  IMAD.MOV.U32 R16, RZ, RZ, R76 ;  /* 0x000000ffff107224 */ /* 0x010fc400078e004c */
[----:B------:R-:W-:-:S03]  /*e8d0*/  IMAD.MOV.U32 R17, RZ, RZ, R78 ;  /* 0x000000ffff117224 */ /* 0x000fc600078e004e */
[----:B------:R-:W4:Y:S01]  /*e8e0*/  LDS.128 R12, [R2] ;  /* 0x00000000020c7984 */ /* 0x000f220000000c00 */
[----:B------:R-:W-:Y:S02]  /*e8f0*/  IMAD.MOV.U32 R18, RZ, RZ, R44 ;  /* 0x000000ffff127224 */ /* 0x000fe400078e002c */
[----:B------:R-:W-:Y:S01]  /*e900*/  IMAD.MOV.U32 R19, RZ, RZ, R46 ;  /* 0x000000ffff137224 */ /* 0x000fe200078e002e */
[----:B------:R-:W-:Y:S06]  /*e910*/  BAR.SYNC.DEFER_BLOCKING 0x0 ;  /* 0x0000000000007b1d */ /* 0x000fec0000010000 */
[----:B------:R-:W-:Y:S02]  /*e920*/  STSM.16.M88.4 [R100], R16 ;  /* 0x0000001064007844 */ /* 0x000fe40000000200 */
[----:B------:R-:W-:Y:S01]  /*e930*/  BAR.SYNC.DEFER_BLOCKING 0x0 ;  /* 0x0000000000007b1d */ /* 0x000fe20000010000 */
[----:B------:R-:W-:-:S02]  /*e940*/  IMAD.MOV.U32 R24, RZ, RZ, R77 ;  /* 0x000000ffff187224 */ /* 0x000fc400078e004d */
        /* <DEDUP_REMOVED lines=13> */
[----:B------:R3:W-:Y:S02]  /*ea20*/  STSM.16.M88.4 [R100], R28 ;  /* 0x0000001c64007844 */ /* 0x0007e40000000200 */
        /* <DEDUP_REMOVED lines=14> */
[----:B------:R-:W-:Y:S01]  /*eb10*/  BAR.SYNC.DEFER_BLOCKING 0x0 ;  /* 0x0000000000007b1d */ /* 0x000fe20000010000 */
[----:B--2---:R-:W-:Y:S02]  /*eb20*/  IMAD R3, R101, UR4, RZ ;  /* 0x0000000465037c24 */ /* 0x004fe4000f8e02ff */
[----:B---3--:R-:W-:-:S03]  /*eb30*/  IMAD R28, R0, UR5, RZ ;  /* 0x00000005001c7c24 */ /* 0x008fc6000f8e02ff */
[C---:B------:R-:W-:Y:S01]  /*eb40*/  LEA R40, P1, R3.reuse, UR6, 0x2 ;  /* 0x0000000603287c11 */ /* 0x040fe2000f8210ff */
[----:B------:R2:W-:Y:S03]  /*eb50*/  STSM.16.M88.4 [R100], R48 ;  /* 0x0000003064007844 */ /* 0x0005e60000000200 */
[----:B------:R-:W-:Y:S02]  /*eb60*/  LEA.HI.X.SX32 R3, R3, UR7, 0x2, P1 ;  /* 0x0000000703037c11 */ /* 0x000fe400088f16ff */
[C---:B------:R-:W-:Y:S01]  /*eb70*/  LEA R42, P6, R28.reuse, R40, 0x2 ;  /* 0x000000281c2a7211 */ /* 0x040fe200078c10ff */
[----:B------:R-:W-:-:S03]  /*eb80*/  VIADD R41, R28, UR5 ;  /* 0x000000051c297c36 */ /* 0x000fc60008000000 */
[----:B------:R-:W-:Y:S01]  /*eb90*/  LEA.HI.X.SX32 R43, R28, R3, 0x2, P6 ;  /* 0x000000031c2b7211 */ /* 0x000fe200030f16ff */
[----:B------:R-:W-:Y:S01]  /*eba0*/  BAR.SYNC.DEFER_BLOCKING 0x0 ;  /* 0x0000000000007b1d */ /* 0x000fe20000010000 */
[----:B------:R-:W-:Y:S02]  /*ebb0*/  IMAD.MOV.U32 R68, RZ, RZ, R85 ;  /* 0x000000ffff447224 */ /* 0x000fe400078e0055 */
[----:B------:R-:W-:-:S03]  /*ebc0*/  IMAD.MOV.U32 R69, RZ, RZ, R87 ;  /* 0x000000ffff457224 */ /* 0x000fc600078e0057 */
[----:B------:R-:W3:Y:S01]  /*ebd0*/  LDS.128 R28, [R2] ;  /* 0x00000000021c7984 */ /* 0x000ee20000000c00 */
[----:B------:R-:W-:Y:S02]  /*ebe0*/  IMAD.MOV.U32 R70, RZ, RZ, R53 ;  /* 0x000000ffff467224 */ /* 0x000fe400078e0035 */
[----:B------:R-:W-:Y:S01]  /*ebf0*/  IMAD.MOV.U32 R71, RZ, RZ, R55 ;  /* 0x000000ffff477224 */ /* 0x000fe200078e0037 */
[----:B------:R-:W-:Y:S01]  /*ec00*/  BAR.SYNC.DEFER_BLOCKING 0x0 ;  /* 0x0000000000007b1d */ /* 0x000fe20000010000 */
[C---:B------:R-:W-:Y:S01]  /*ec10*/  ISETP.LT.AND P1, PT, R0.reuse, R157, !P0 ;  /* 0x0000009d0000720c */ /* 0x040fe20004721270 */
[----:B-----5:R-:W-:-:S04]  /*ec20*/  VIADD R46, R0, 0x5 ;  /* 0x00000005002e7836 */ /* 0x020fc80000000000 */
[----:B------:R-:W-:Y:S02]  /*ec30*/  STSM.16.M88.4 [R100], R68 ;  /* 0x0000004464007844 */ /* 0x000fe40000000200 */
[----:B------:R-:W-:Y:S01]  /*ec40*/  BAR.SYNC.DEFER_BLOCKING 0x0 ;  /* 0x0000000000007b1d */ /* 0x000fe20000010000 */
[C---:B------:R-:W-:Y:S01]  /*ec50*/  LEA R44, P6, R41.reuse, R40, 0x2 ;  /* 0x00000028292c7211 */ /* 0x040fe200078c10ff */
[C---:B------:R-:W-:Y:S02]  /*ec60*/  VIADD R47, R41.reuse, UR5 ;  /* 0x00000005292f7c36 */ /* 0x040fe40008000000 */
[----:B--2---:R-:W-:Y:S01]  /*ec70*/  VIADD R48, R0, 0x6 ;  /* 0x0000000600307836 */ /* 0x004fe20000000000 */
[----:B------:R-:W-:Y:S01]  /*ec80*/  LEA.HI.X.SX32 R45, R41, R3, 0x2, P6 ;  /* 0x00000003292d7211 */ /* 0x000fe200030f16ff */
[----:B------:R-:W-:Y:S01]  /*ec90*/  VIADD R41, R47, UR5 ;  /* 0x000000052f297c36 */ /* 0x000fe20008000000 */
[----:B------:R2:W-:Y:S01]  /*eca0*/  @P1 STG.E desc[UR16][R42.64], R96 ;  /* 0x000000602a001986 */ /* 0x0005e2000c101910 */
[----:B------:R-:W-:-:S02]  /*ecb0*/  ISETP.LT.AND P1, PT, R46, R157, !P0 ;  /* 0x0000009d2e00720c */ /* 0x000fc40004721270 */
[CC--:B------:R-:W-:Y:S01]  /*ecc0*/  LEA R46, P6, R47.reuse, R40.reuse, 0x2 ;  /* 0x000000282f2e7211 */ /* 0x0c0fe200078c10ff */
[----:B------:R5:W-:Y:S01]  /*ecd0*/  @P4 STG.E desc[UR16][R44.64], R92 ;  /* 0x0000005c2c004986 */ /* 0x000be2000c101910 */
[----:B------:R-:W-:Y:S02]  /*ece0*/  ISETP.LT.AND P4, PT, R48, R157, !P0 ;  /* 0x0000009d3000720c */ /* 0x000fe40004781270 */
[-C--:B------:R-:W-:Y:S02]  /*ecf0*/  LEA.HI.X.SX32 R47, R47, R3.reuse, 0x2, P6 ;  /* 0x000000032f2f7211 */ /* 0x080fe400030f16ff */
[C---:B------:R-:W-:Y:S01]  /*ed00*/  LEA R48, P6, R41.reuse, R40, 0x2 ;  /* 0x0000002829307211 */ /* 0x040fe200078c10ff */
[----:B--2---:R-:W-:Y:S02]  /*ed10*/  VIADD R42, R0, 0x7 ;  /* 0x00000007002a7836 */ /* 0x004fe40000000000 */
[C---:B------:R-:W-:Y:S01]  /*ed20*/  VIADD R43, R41.reuse, UR5 ;  /* 0x00000005292b7c36 */ /* 0x040fe20008000000 */
[----:B------:R2:W-:Y:S01]  /*ed30*/  @P2 STG.E desc[UR16][R46.64], R97 ;  /* 0x000000612e002986 */ /* 0x0005e2000c101910 */
[----:B------:R-:W-:-:S02]  /*ed40*/  LEA.HI.X.SX32 R49, R41, R3, 0x2, P6 ;  /* 0x0000000329317211 */ /* 0x000fc400030f16ff */
[----:B------:R-:W-:Y:S01]  /*ed50*/  ISETP.LT.AND P2, PT, R42, R157, !P0 ;  /* 0x0000009d2a00720c */ /* 0x000fe20004741270 */
[C---:B------:R-:W-:Y:S01]  /*ed60*/  VIADD R41, R43.reuse, UR5 ;  /* 0x000000052b297c36 */ /* 0x040fe20008000000 */
[----:B------:R-:W-:-:S04]  /*ed70*/  LEA R42, P6, R43, R40, 0x2 ;  /* 0x000000282b2a7211 */ /* 0x000fc800078c10ff */
[-C--:B------:R-:W-:Y:S01]  /*ed80*/  LEA.HI.X.SX32 R43, R43, R3.reuse, 0x2, P6 ;  /* 0x000000032b2b7211 */ /* 0x080fe200030f16ff */
[C---:B------:R-:W-:Y:S01]  /*ed90*/  VIADD R51, R41.reuse, UR5 ;  /* 0x0000000529337c36 */ /* 0x040fe20008000000 */
[CC--:B-----5:R-:W-:Y:S01]  /*eda0*/  LEA R44, P6, R41.reuse, R40.reuse, 0x2 ;  /* 0x00000028292c7211 */ /* 0x0e0fe200078c10ff */
[----:B------:R5:W-:Y:S03]  /*edb0*/  @P3 STG.E desc[UR16][R48.64], R93 ;  /* 0x0000005d30003986 */ /* 0x000be6000c101910 */
[----:B------:R-:W-:Y:S01]  /*edc0*/  LEA.HI.X.SX32 R45, R41, R3, 0x2, P6 ;  /* 0x00000003292d7211 */ /* 0x000fe200030f16ff */
[C---:B------:R-:W-:Y:S01]  /*edd0*/  VIADD R41, R51.reuse, UR5 ;  /* 0x0000000533297c36 */ /* 0x040fe20008000000 */
[----:B--2---:R-:W-:Y:S01]  /*ede0*/  LEA R46, P6, R51, R40, 0x2 ;  /* 0x00000028332e7211 */ /* 0x004fe200078c10ff */
[C---:B------:R-:W-:Y:S01]  /*edf0*/  VIADD R50, R0.reuse, 0x8 ;  /* 0x0000000800327836 */ /* 0x040fe20000000000 */
[----:B------:R2:W-:Y:S01]  /*ee00*/  @P5 STG.E desc[UR16][R42.64], R98 ;  /* 0x000000622a005986 */ /* 0x0005e2000c101910 */
[----:B-----5:R-:W-:-:S03]  /*ee10*/  VIADD R48, R0, 0xa ;  /* 0x0000000a00307836 */ /* 0x020fc60000000000 */
[----:B------:R5:W-:Y:S01]  /*ee20*/  @P1 STG.E desc[UR16][R44.64], R94 ;  /* 0x0000005e2c001986 */ /* 0x000be2000c101910 */
[----:B------:R-:W-:Y:S02]  /*ee30*/  LEA.HI.X.SX32 R47, R51, R3, 0x2, P6 ;  /* 0x00000003332f7211 */ /* 0x000fe400030f16ff */
[-C--:B------:R-:W-:Y:S02]  /*ee40*/  ISETP.LT.AND P1, PT, R48, R157.reuse, !P0 ;  /* 0x0000009d3000720c */ /* 0x080fe40004721270 */
[CC--:B------:R-:W-:Y:S01]  /*ee50*/  LEA R48, P6, R41.reuse, R40.reuse, 0x2 ;  /* 0x0000002829307211 */ /* 0x0c0fe200078c10ff */
[C---:B--2---:R-:W-:Y:S01]  /*ee60*/  VIADD R43, R41.reuse, UR5 ;  /* 0x00000005292b7c36 */ /* 0x044fe20008000000 */
[----:B------:R-:W-:Y:S02]  /*ee70*/  ISETP.LT.AND P3, PT, R50, R157, !P0 ;  /* 0x0000009d3200720c */ /* 0x000fe40004761270 */
[-C--:B------:R-:W-:Y:S01]  /*ee80*/  LEA.HI.X.SX32 R49, R41, R3.reuse, 0x2, P6 ;  /* 0x0000000329317211 */ /* 0x080fe200030f16ff */
[----:B------:R-:W-:Y:S01]  /*ee90*/  VIADD R50, R0, 0x9 ;  /* 0x0000000900327836 */ /* 0x000fe20000000000 */
[C---:B------:R-:W-:Y:S01]  /*eea0*/  LEA R42, P6, R43.reuse, R40, 0x2 ;  /* 0x000000282b2a7211 */ /* 0x040fe200078c10ff */
[C---:B------:R-:W-:Y:S01]  /*eeb0*/  VIADD R41, R43.reuse, UR5 ;  /* 0x000000052b297c36 */ /* 0x040fe20008000000 */
[----:B------:R2:W-:Y:S02]  /*eec0*/  @P4 STG.E desc[UR16][R46.64], R99 ;  /* 0x000000632e004986 */ /* 0x0005e4000c101910 */
[----:B------:R-:W-:-:S02]  /*eed0*/  LEA.HI.X.SX32 R43, R43, R3, 0x2, P6 ;  /* 0x000000032b2b7211 */ /* 0x000fc400030f16ff */
[----:B------:R-:W-:Y:S01]  /*eee0*/  ISETP.LT.AND P5, PT, R50, R157, !P0 ;  /* 0x0000009d3200720c */ /* 0x000fe200047a1270 */
[C---:B------:R-:W-:Y:S01]  /*eef0*/  VIADD R50, R0.reuse, 0xb ;  /* 0x0000000b00327836 */ /* 0x040fe20000000000 */
[CC--:B-----5:R-:W-:Y:S01]  /*ef00*/  LEA R44, P6, R41.reuse, R40.reuse, 0x2 ;  /* 0x00000028292c7211 */ /* 0x0e0fe200078c10ff */
[----:B------:R5:W-:Y:S01]  /*ef10*/  @P2 STG.E desc[UR16][R48.64], R95 ;  /* 0x0000005f30002986 */ /* 0x000be2000c101910 */
[----:B--2---:R-:W-:Y:S02]  /*ef20*/  VIADD R46, R0, 0xd ;  /* 0x0000000d002e7836 */ /* 0x004fe40000000000 */
[C---:B------:R-:W-:Y:S01]  /*ef30*/  VIADD R47, R41.reuse, UR5 ;  /* 0x00000005292f7c36 */ /* 0x040fe20008000000 */
[----:B------:R2:W-:Y:S01]  /*ef40*/  @P3 STG.E desc[UR16][R42.64], R88 ;  /* 0x000000582a003986 */ /* 0x0005e2000c101910 */
[----:B------:R-:W-:Y:S02]  /*ef50*/  LEA.HI.X.SX32 R45, R41, R3, 0x2, P6 ;  /* 0x00000003292d7211 */ /* 0x000fe400030f16ff */
[----:B------:R-:W-:Y:S01]  /*ef60*/  ISETP.LT.AND P3, PT, R46, R157, !P0 ;  /* 0x0000009d2e00720c */ /* 0x000fe20004761270 */
[C---:B------:R-:W-:Y:S01]  /*ef70*/  VIADD R41, R47.reuse, UR5 ;  /* 0x000000052f297c36 */ /* 0x040fe20008000000 */
[----:B------:R-:W-:-:S02]  /*ef80*/  LEA R46, P6, R47, R40, 0x2 ;  /* 0x000000282f2e7211 */ /* 0x000fc400078c10ff */
[----:B------:R-:W-:Y:S02]  /*ef90*/  ISETP.LT.AND P4, PT, R50, R157, !P0 ;  /* 0x0000009d3200720c */ /* 0x000fe40004781270 */
[-C--:B------:R-:W-:Y:S01]  /*efa0*/  LEA.HI.X.SX32 R47, R47, R3.reuse, 0x2, P6 ;  /* 0x000000032f2f7211 */ /* 0x080fe200030f16ff */
[----:B------:R-:W-:Y:S01]  /*efb0*/  VIADD R50, R0, 0xc ;  /* 0x0000000c00327836 */ /* 0x000fe20000000000 */
[CC--:B-----5:R-:W-:Y:S01]  /*efc0*/  LEA R48, P6, R41.reuse, R40.reuse, 0x2 ;  /* 0x0000002829307211 */ /* 0x0e0fe200078c10ff */
[C---:B------:R-:W-:Y:S01]  /*efd0*/  VIADD R51, R41.reuse, UR5 ;  /* 0x0000000529337c36 */ /* 0x040fe20008000000 */
[----:B------:R5:W-:Y:S02]  /*efe0*/  @P5 STG.E desc[UR16][R44.64], R64 ;  /* 0x000000402c005986 */ /* 0x000be4000c101910 */
[----:B------:R-:W-:Y:S01]  /*eff0*/  LEA.HI.X.SX32 R49, R41, R3, 0x2, P6 ;  /* 0x0000000329317211 */ /* 0x000fe200030f16ff */
[C---:B------:R-:W-:Y:S01]  /*f000*/  VIADD R41, R51.reuse, UR5 ;  /* 0x0000000533297c36 */ /* 0x040fe20008000000 */
[----:B------:R-:W-:Y:S01]  /*f010*/  ISETP.LT.AND P2, PT, R50, R157, !P0 ;  /* 0x0000009d3200720c */ /* 0x000fe20004741270 */
[C---:B------:R-:W-:Y:S01]  /*f020*/  VIADD R50, R0.reuse, 0xe ;  /* 0x0000000e00327836 */ /* 0x040fe20000000000 */
[----:B--2---:R-:W-:Y:S01]  /*f030*/  LEA R42, P6, R51, R40, 0x2 ;  /* 0x00000028332a7211 */ /* 0x004fe200078c10ff */
        /* <DEDUP_REMOVED lines=79> */
[----:B------:R-:W-:Y:S01]  /*f530*/  ISETP.LT.AND P4, PT, R50, R157, !P0 ;  /* 0x0000009d3200720c */ /* 0x000fe20004781270 */
[----:B------:R-:W-:Y:S01]  /*f540*/  VIADD R50, R0, 0x1b ;  /* 0x0000001b00327836 */ /* 0x000fe20000000000 */
[----:B------:R-:W-:Y:S01]  /*f550*/  LEA.HI.X.SX32 R45, R41, R3, 0x2, P6 ;  /* 0x00000003292d7211 */ /* 0x000fe200030f16ff */
[C---:B------:R-:W-:Y:S01]  /*f560*/  VIADD R41, R47.reuse, UR5 ;  /* 0x000000052f297c36 */ /* 0x040fe20008000000 */
[----:B------:R-:W-:-:S02]  /*f570*/  LEA R46, P6, R47, R40, 0x2 ;  /* 0x000000282f2e7211 */ /* 0x000fc400078c10ff */
[----:B------:R-:W-:Y:S01]  /*f580*/  ISETP.LT.AND P2, PT, R50, R157, !P0 ;  /* 0x0000009d3200720c */ /* 0x000fe20004741270 */
[----:B------:R2:W-:Y:S01]  /*f590*/  @P5 STG.E desc[UR16][R42.64], R32 ;  /* 0x000000202a005986 */ /* 0x0005e2000c101910 */
[-C--:B------:R-:W-:Y:S02]  /*f5a0*/  LEA.HI.X.SX32 R47, R47, R3.reuse, 0x2, P6 ;  /* 0x000000032f2f7211 */ /* 0x080fe400030f16ff */
[CC--:B-----5:R-:W-:Y:S01]  /*f5b0*/  LEA R48, P6, R41.reuse, R40.reuse, 0x2 ;  /* 0x0000002829307211 */ /* 0x0e0fe200078c10ff */
[C---:B------:R-:W-:Y:S01]  /*f5c0*/  VIADD R50, R0.reuse, 0x1d ;  /* 0x0000001d00327836 */ /* 0x040fe20000000000 */
[----:B-1----:R1:W-:Y:S02]  /*f5d0*/  @P1 STG.E desc[UR16][R44.64], R36 ;  /* 0x000000242c001986 */ /* 0x0023e4000c101910 */
[C---:B------:R-:W-:Y:S01]  /*f5e0*/  LEA.HI.X.SX32 R49, R41.reuse, R3, 0x2, P6 ;  /* 0x0000000329317211 */ /* 0x040fe200030f16ff */
[----:B--2---:R-:W-:Y:S02]  /*f5f0*/  VIADD R32, R0, 0x1f ;  /* 0x0000001f00207836 */ /* 0x004fe40000000000 */
[----:B------:R-:W-:Y:S01]  /*f600*/  VIADD R43, R41, UR5 ;  /* 0x00000005292b7c36 */ /* 0x000fe20008000000 */
[----:B------:R-:W-:Y:S02]  /*f610*/  @P4 STG.E desc[UR16][R46.64], R33 ;  /* 0x000000212e004986 */ /* 0x000fe4000c101910 */
[-C--:B------:R-:W-:Y:S01]  /*f620*/  ISETP.LT.AND P4, PT, R32, R157.reuse, !P0 ;  /* 0x0000009d2000720c */ /* 0x080fe20004781270 */
[----:B------:R-:W-:Y:S01]  /*f630*/  VIADD R32, R0, 0x20 ;  /* 0x0000002000207836 */ /* 0x000fe20000000000 */
[C---:B------:R-:W-:Y:S01]  /*f640*/  LEA R42, P6, R43.reuse, R40, 0x2 ;  /* 0x000000282b2a7211 */ /* 0x040fe200078c10ff */
[C---:B-1----:R-:W-:Y:S01]  /*f650*/  VIADD R36, R43.reuse, UR5 ;  /* 0x000000052b247c36 */ /* 0x042fe20008000000 */
[----:B------:R-:W-:Y:S01]  /*f660*/  ISETP.LT.AND P5, PT, R50, R157, !P0 ;  /* 0x0000009d3200720c */ /* 0x000fe200047a1270 */
[----:B------:R-:W-:Y:S01]  /*f670*/  VIADD R50, R0, 0x1e ;  /* 0x0000001e00327836 */ /* 0x000fe20000000000 */
[----:B------:R1:W-:Y:S01]  /*f680*/  @P2 STG.E desc[UR16][R48.64], R37 ;  /* 0x0000002530002986 */ /* 0x0003e2000c101910 */
[----:B------:R-:W-:-:S02]  /*f690*/  LEA.HI.X.SX32 R43, R43, R3, 0x2, P6 ;  /* 0x000000032b2b7211 */ /* 0x000fc400030f16ff */
[-C--:B------:R-:W-:Y:S01]  /*f6a0*/  ISETP.LT.AND P2, PT, R32, R157.reuse, !P0 ;  /* 0x0000009d2000720c */ /* 0x080fe20004741270 */
[----:B------:R-:W-:Y:S01]  /*f6b0*/  VIADD R32, R0, 0x21 ;  /* 0x0000002100207836 */ /* 0x000fe20000000000 */
[CC--:B------:R-:W-:Y:S01]  /*f6c0*/  LEA R44, P6, R36.reuse, R40.reuse, 0x2 ;  /* 0x00000028242c7211 */ /* 0x0c0fe200078c10ff */
[----:B------:R-:W-:Y:S01]  /*f6d0*/  VIADD R41, R36, UR5 ;  /* 0x0000000524297c36 */ /* 0x000fe20008000000 */
[----:B------:R-:W-:Y:S01]  /*f6e0*/  ISETP.LT.AND P1, PT, R50, R157, !P0 ;  /* 0x0000009d3200720c */ /* 0x000fe20004721270 */
[----:B------:R2:W-:Y:S01]  /*f6f0*/  @P3 STG.E desc[UR16][R42.64], R34 ;  /* 0x000000222a003986 */ /* 0x0005e2000c101910 */
[----:B------:R-:W-:Y:S01]  /*f700*/  LEA.HI.X.SX32 R45, R36, R3, 0x2, P6 ;  /* 0x00000003242d7211 */ /* 0x000fe200030f16ff */
[----:B------:R-:W-:Y:S01]  /*f710*/  VIADD R36, R0, 0x22 ;  /* 0x0000002200247836 */ /* 0x000fe20000000000 */
[-C--:B------:R-:W-:Y:S01]  /*f720*/  ISETP.LT.AND P3, PT, R32, R157.reuse, !P0 ;  /* 0x0000009d2000720c */ /* 0x080fe20004761270 */
[C---:B-1----:R-:W-:Y:S01]  /*f730*/  VIADD R37, R41.reuse, UR5 ;  /* 0x0000000529257c36 */ /* 0x042fe20008000000 */
[CC--:B------:R-:W-:Y:S01]  /*f740*/  LEA R32, P6, R41.reuse, R40.reuse, 0x2 ;  /* 0x0000002829207211 */ /* 0x0c0fe200078c10ff */
[----:B------:R1:W-:Y:S01]  /*f750*/  @P5 STG.E desc[UR16][R44.64], R38 ;  /* 0x000000262c005986 */ /* 0x0003e2000c101910 */
[----:B------:R-:W-:Y:S01]  /*f760*/  ISETP.LT.AND P5, PT, R36, R157, !P0 ;  /* 0x0000009d2400720c */ /* 0x000fe200047a1270 */
[----:B------:R-:W-:Y:S01]  /*f770*/  VIADD R46, R0, 0x23 ;  /* 0x00000023002e7836 */ /* 0x000fe20000000000 */
[----:B------:R-:W-:Y:S01]  /*f780*/  LEA.HI.X.SX32 R33, R41, R3, 0x2, P6 ;  /* 0x0000000329217211 */ /* 0x000fe200030f16ff */
[C---:B------:R-:W-:Y:S01]  /*f790*/  VIADD R41, R37.reuse, UR5 ;  /* 0x0000000525297c36 */ /* 0x040fe20008000000 */
[----:B------:R-:W-:-:S03]  /*f7a0*/  LEA R36, P6, R37, R40, 0x2 ;  /* 0x0000002825247211 */ /* 0x000fc600078c10ff */
[----:B------:R5:W-:Y:S01]  /*f7b0*/  @P1 STG.E desc[UR16][R32.64], R35 ;  /* 0x0000002320001986 */ /* 0x000be2000c101910 */
[----:B------:R-:W-:Y:S02]  /*f7c0*/  LEA.HI.X.SX32 R37, R37, R3, 0x2, P6 ;  /* 0x0000000325257211 */ /* 0x000fe400030f16ff */
[----:B------:R-:W-:Y:S01]  /*f7d0*/  ISETP.LT.AND P1, PT, R46, R157, !P0 ;  /* 0x0000009d2e00720c */ /* 0x000fe20004721270 */
[C---:B------:R-:W-:Y:S01]  /*f7e0*/  VIADD R46, R41.reuse, UR5 ;  /* 0x00000005292e7c36 */ /* 0x040fe20008000000 */
[----:B--2---:R-:W-:Y:S01]  /*f7f0*/  LEA R42, P6, R41, R40, 0x2 ;  /* 0x00000028292a7211 */ /* 0x004fe200078c10ff */
[----:B------:R-:W-:-:S03]  /*f800*/  VIADD R34, R0, 0x24 ;  /* 0x0000002400227836 */ /* 0x000fc60000000000 */
[----:B------:R-:W-:Y:S02]  /*f810*/  LEA.HI.X.SX32 R43, R41, R3, 0x2, P6 ;  /* 0x00000003292b7211 */ /* 0x000fe400030f16ff */
[-C--:B-1----:R-:W-:Y:S01]  /*f820*/  LEA R44, P6, R46, R40.reuse, 0x2 ;  /* 0x000000282e2c7211 */ /* 0x082fe200078c10ff */
[----:B-----5:R-:W-:Y:S02]  /*f830*/  VIADD R32, R0, 0x25 ;  /* 0x0000002500207836 */ /* 0x020fe40000000000 */
[----:B------:R-:W-:Y:S01]  /*f840*/  VIADD R33, R46, UR5 ;  /* 0x000000052e217c36 */ /* 0x000fe20008000000 */
[----:B------:R1:W-:Y:S01]  /*f850*/  @P4 STG.E desc[UR16][R36.64], R39 ;  /* 0x0000002724004986 */ /* 0x0003e2000c101910 */
[----:B------:R-:W-:Y:S01]  /*f860*/  ISETP.LT.AND P4, PT, R34, R157, !P0 ;  /* 0x0000009d2200720c */ /* 0x000fe20004781270 */
[----:B------:R-:W-:Y:S01]  /*f870*/  VIADD R34, R0, 0x26 ;  /* 0x0000002600227836 */ /* 0x000fe20000000000 */
[----:B------:R-:W-:Y:S01]  /*f880*/  LEA.HI.X.SX32 R45, R46, R3, 0x2, P6 ;  /* 0x000000032e2d7211 */ /* 0x000fe200030f16ff */
[----:B------:R2:W-:Y:S01]  /*f890*/  @P2 STG.E desc[UR16][R42.64], R4 ;  /* 0x000000042a002986 */ /* 0x0005e2000c101910 */
[-C--:B------:R-:W-:Y:S01]  /*f8a0*/  ISETP.LT.AND P2, PT, R32, R157.reuse, !P0 ;  /* 0x0000009d2000720c */ /* 0x080fe20004741270 */
[C---:B------:R-:W-:Y:S01]  /*f8b0*/  VIADD R35, R33.reuse, UR5 ;  /* 0x0000000521237c36 */ /* 0x040fe20008000000 */
[----:B------:R-:W-:Y:S01]  /*f8c0*/  LEA R32, P6, R33, R40, 0x2 ;  /* 0x0000002821207211 */ /* 0x000fe200078c10ff */
[----:B----4-:R4:W-:Y:S01]  /*f8d0*/  @P3 STG.E desc[UR16][R44.64], R12 ;  /* 0x0000000c2c003986 */ /* 0x0109e2000c101910 */
[----:B------:R-:W-:-:S02]  /*f8e0*/  ISETP.LT.AND P3, PT, R34, R157, !P0 ;  /* 0x0000009d2200720c */ /* 0x000fc40004761270 */
[-C--:B------:R-:W-:Y:S01]  /*f8f0*/  LEA.HI.X.SX32 R33, R33, R3.reuse, 0x2, P6 ;  /* 0x0000000321217211 */ /* 0x080fe200030f16ff */
[C---:B-1----:R-:W-:Y:S01]  /*f900*/  VIADD R36, R0.reuse, 0x27 ;  /* 0x0000002700247836 */ /* 0x042fe20000000000 */
[CC--:B------:R-:W-:Y:S01]  /*f910*/  LEA R34, P6, R35.reuse, R40.reuse, 0x2 ;  /* 0x0000002823227211 */ /* 0x0c0fe200078c10ff */
[C---:B------:R-:W-:Y:S02]  /*f920*/  VIADD R37, R35.reuse, UR5 ;  /* 0x0000000523257c36 */ /* 0x040fe40008000000 */
[----:B------:R1:W-:Y:S01]  /*f930*/  @P5 STG.E desc[UR16][R32.64], R5 ;  /* 0x0000000520005986 */ /* 0x0003e2000c101910 */
[----:B------:R-:W-:Y:S01]  /*f940*/  LEA.HI.X.SX32 R35, R35, R3, 0x2, P6 ;  /* 0x0000000323237211 */ /* 0x000fe200030f16ff */
[----:B--2---:R-:W-:Y:S01]  /*f950*/  VIADD R4, R0, 0x28 ;  /* 0x0000002800047836 */ /* 0x004fe20000000000 */
[-C--:B------:R-:W-:Y:S01]  /*f960*/  ISETP.LT.AND P5, PT, R36, R157.reuse, !P0 ;  /* 0x0000009d2400720c */ /* 0x080fe200047a1270 */
[C---:B----4-:R-:W-:Y:S01]  /*f970*/  VIADD R12, R37.reuse, UR5 ;  /* 0x00000005250c7c36 */ /* 0x050fe20008000000 */
[C---:B------:R-:W-:Y:S01]  /*f980*/  LEA R36, P6, R37.reuse, R40, 0x2 ;  /* 0x0000002825247211 */ /* 0x040fe200078c10ff */
[----:B------:R-:W-:Y:S01]  /*f990*/  @P1 STG.E desc[UR16][R34.64], R13 ;  /* 0x0000000d22001986 */ /* 0x000fe2000c101910 */
[----:B------:R-:W-:Y:S01]  /*f9a0*/  ISETP.LT.AND P1, PT, R4, R157, !P0 ;  /* 0x0000009d0400720c */ /* 0x000fe20004721270 */
[----:B------:R-:W-:Y:S01]  /*f9b0*/  VIADD R4, R0, 0x29 ;  /* 0x0000002900047836 */ /* 0x000fe20000000000 */
[----:B------:R-:W-:-:S02]  /*f9c0*/  LEA.HI.X.SX32 R37, R37, R3, 0x2, P6 ;  /* 0x0000000325257211 */ /* 0x000fc400030f16ff */
[CC--:B------:R-:W-:Y:S01]  /*f9d0*/  LEA R38, P6, R12.reuse, R40.reuse, 0x2 ;  /* 0x000000280c267211 */ /* 0x0c0fe200078c10ff */
[C---:B-1----:R-:W-:Y:S02]  /*f9e0*/  VIADD R5, R12.reuse, UR5 ;  /* 0x000000050c057c36 */ /* 0x042fe40008000000 */
[----:B------:R1:W-:Y:S01]  /*f9f0*/  @P4 STG.E desc[UR16][R36.64], R6 ;  /* 0x0000000624004986 */ /* 0x0003e2000c101910 */
[----:B------:R-:W-:Y:S01]  /*fa00*/  LEA.HI.X.SX32 R39, R12, R3, 0x2, P6 ;  /* 0x000000030c277211 */ /* 0x000fe200030f16ff */
[----:B------:R-:W-:Y:S01]  /*fa10*/  VIADD R12, R0, 0x2a ;  /* 0x0000002a000c7836 */ /* 0x000fe20000000000 */
[-C--:B------:R-:W-:Y:S01]  /*fa20*/  ISETP.LT.AND P4, PT, R4, R157.reuse, !P0 ;  /* 0x0000009d0400720c */ /* 0x080fe20004781270 */
[C---:B------:R-:W-:Y:S01]  /*fa30*/  VIADD R32, R5.reuse, UR5 ;  /* 0x0000000505207c36 */ /* 0x040fe20008000000 */
[----:B------:R-:W-:Y:S01]  /*fa40*/  LEA R4, P6, R5, R40, 0x2 ;  /* 0x0000002805047211 */ /* 0x000fe200078c10ff */
[----:B------:R2:W-:Y:S01]  /*fa50*/  @P2 STG.E desc[UR16][R38.64], R14 ;  /* 0x0000000e26002986 */ /* 0x0005e2000c101910 */
[----:B------:R-:W-:-:S02]  /*fa60*/  ISETP.LT.AND P2, PT, R12, R157, !P0 ;  /* 0x0000009d0c00720c */ /* 0x000fc40004741270 */
[-C--:B------:R-:W-:Y:S01]  /*fa70*/  LEA.HI.X.SX32 R5, R5, R3.reuse, 0x2, P6 ;  /* 0x0000000305057211 */ /* 0x080fe200030f16ff */
[C---:B------:R-:W-:Y:S01]  /*fa80*/  VIADD R33, R32.reuse, UR5 ;  /* 0x0000000520217c36 */ /* 0x040fe20008000000 */
[-C--:B------:R-:W-:Y:S01]  /*fa90*/  LEA R12, P6, R32, R40.reuse, 0x2 ;  /* 0x00000028200c7211 */ /* 0x080fe200078c10ff */
[----:B-1----:R-:W-:Y:S02]  /*faa0*/  VIADD R6, R0, 0x2b ;  /* 0x0000002b00067836 */ /* 0x002fe40000000000 */
[----:B------:R1:W-:Y:S01]  /*fab0*/  @P3 STG.E desc[UR16][R4.64], R7 ;  /* 0x0000000704003986 */ /* 0x0003e2000c101910 */
[----:B------:R-:W-:Y:S02]  /*fac0*/  LEA.HI.X.SX32 R13, R32, R3, 0x2, P6 ;  /* 0x00000003200d7211 */ /* 0x000fe400030f16ff */
[----:B------:R-:W-:Y:S01]  /*fad0*/  ISETP.LT.AND P3, PT, R6, R157, !P0 ;  /* 0x0000009d0600720c */ /* 0x000fe20004761270 */
[----:B------:R-:W-:Y:S01]  /*fae0*/  VIADD R6, R0, 0x2c ;  /* 0x0000002c00067836 */ /* 0x000fe20000000000 */
[C---:B------:R-:W-:Y:S01]  /*faf0*/  LEA R32, P6, R33.reuse, R40, 0x2 ;  /* 0x0000002821207211 */ /* 0x040fe200078c10ff */
[C---:B--2---:R-:W-:Y:S01]  /*fb00*/  VIADD R14, R33.reuse, UR5 ;  /* 0x00000005210e7c36 */ /* 0x044fe20008000000 */
[----:B------:R2:W-:Y:S02]  /*fb10*/  @P5 STG.E desc[UR16][R12.64], R15 ;  /* 0x0000000f0c005986 */ /* 0x0005e4000c101910 */
[----:B------:R-:W-:-:S02]  /*fb20*/  LEA.HI.X.SX32 R33, R33, R3, 0x2, P6 ;  /* 0x0000000321217211 */ /* 0x000fc400030f16ff */
[----:B------:R-:W-:Y:S01]  /*fb30*/  ISETP.LT.AND P5, PT, R6, R157, !P0 ;  /* 0x0000009d0600720c */ /* 0x000fe200047a1270 */
[----:B------:R-:W-:Y:S01]  /*fb40*/  VIADD R6, R0, 0x2d ;  /* 0x0000002d00067836 */ /* 0x000fe20000000000 */
[CC--:B------:R-:W-:Y:S01]  /*fb50*/  LEA R34, P6, R14.reuse, R40.reuse, 0x2 ;  /* 0x000000280e227211 */ /* 0x0c0fe200078c10ff */
[C---:B------:R-:W-:Y:S01]  /*fb60*/  VIADD R36, R14.reuse, UR5 ;  /* 0x000000050e247c36 */ /* 0x040fe20008000000 */
[----:B------:R4:W-:Y:S02]  /*fb70*/  @P1 STG.E desc[UR16][R32.64], R8 ;  /* 0x0000000820001986 */ /* 0x0009e4000c101910 */
[----:B------:R-:W-:Y:S02]  /*fb80*/  LEA.HI.X.SX32 R35, R14, R3, 0x2, P6 ;  /* 0x000000030e237211 */ /* 0x000fe400030f16ff */
[----:B------:R-:W-:Y:S01]  /*fb90*/  ISETP.LT.AND P1, PT, R6, R157, !P0 ;  /* 0x0000009d0600720c */ /* 0x000fe20004721270 */
[----:B------:R-:W-:Y:S01]  /*fba0*/  VIADD R6, R0, 0x2e ;  /* 0x0000002e00067836 */ /* 0x000fe20000000000 */
[CC--:B-1----:R-:W-:Y:S01]  /*fbb0*/  LEA R4, P6, R36.reuse, R40.reuse, 0x2 ;  /* 0x0000002824047211 */ /* 0x0c2fe200078c10ff */
[----:B------:R-:W-:Y:S01]  /*fbc0*/  VIADD R7, R36, UR5 ;  /* 0x0000000524077c36 */ /* 0x000fe20008000000 */
[----:B------:R-:W-:Y:S01]  /*fbd0*/  @P4 STG.E desc[UR16][R34.64], R20 ;  /* 0x0000001422004986 */ /* 0x000fe2000c101910 */
[----:B--2---:R-:W-:Y:S01]  /*fbe0*/  VIADD R12, R0, 0x2f ;  /* 0x0000002f000c7836 */ /* 0x004fe20000000000 */
[----:B------:R-:W-:Y:S01]  /*fbf0*/  LEA.HI.X.SX32 R5, R36, R3, 0x2, P6 ;  /* 0x0000000324057211 */ /* 0x000fe200030f16ff */
[C---:B------:R-:W-:Y:S01]  /*fc00*/  VIADD R13, R7.reuse, UR5 ;  /* 0x00000005070d7c36 */ /* 0x040fe20008000000 */
[-C--:B------:R-:W-:Y:S01]  /*fc10*/  ISETP.LT.AND P4, PT, R6, R157.reuse, !P0 ;  /* 0x0000009d0600720c */ /* 0x080fe20004781270 */
[----:B----4-:R-:W-:Y:S01]  /*fc20*/  VIADD R8, R0, 0x30 ;  /* 0x0000003000087836 */ /* 0x010fe20000000000 */
[-C--:B------:R-:W-:Y:S01]  /*fc30*/  LEA R6, P6, R7, R40.reuse, 0x2 ;  /* 0x0000002807067211 */ /* 0x080fe200078c10ff */
[----:B------:R1:W-:Y:S01]  /*fc40*/  @P2 STG.E desc[UR16][R4.64], R9 ;  /* 0x0000000904002986 */ /* 0x0003e2000c101910 */
[----:B------:R-:W-:Y:S01]  /*fc50*/  ISETP.LT.AND P2, PT, R12, R157, !P0 ;  /* 0x0000009d0c00720c */ /* 0x000fe20004741270 */
[----:B------:R-:W-:Y:S01]  /*fc60*/  VIADD R15, R13, UR5 ;  /* 0x000000050d0f7c36 */ /* 0x000fe20008000000 */
[----:B------:R-:W-:Y:S01]  /*fc70*/  LEA.HI.X.SX32 R7, R7, R3, 0x2, P6 ;  /* 0x0000000307077211 */ /* 0x000fe200030f16ff */
[----:B------:R-:W2:Y:S01]  /*fc80*/  LDS.128 R32, [R2] ;  /* 0x0000000002207984 */ /* 0x000ea20000000c00 */
[----:B------:R-:W-:-:S04]  /*fc90*/  LEA R12, P6, R13, R40, 0x2 ;  /* 0x000000280d0c7211 */ /* 0x000fc800078c10ff */
[----:B------:R-:W-:Y:S02]  /*fca0*/  LEA.HI.X.SX32 R13, R13, R3, 0x2, P6 ;  /* 0x000000030d0d7211 */ /* 0x000fe400030f16ff */
[C---:B------:R-:W-:Y:S01]  /*fcb0*/  LEA R14, P6, R15.reuse, R40, 0x2 ;  /* 0x000000280f0e7211 */ /* 0x040fe200078c10ff */
[----:B-1----:R-:W-:Y:S02]  /*fcc0*/  VIADD R4, R0, 0x31 ;  /* 0x0000003100047836 */ /* 0x002fe40000000000 */
[C---:B------:R-:W-:Y:S01]  /*fcd0*/  VIADD R5, R15.reuse, UR5 ;  /* 0x000000050f057c36 */ /* 0x040fe20008000000 */
[----:B------:R1:W-:Y:S01]  /*fce0*/  @P3 STG.E desc[UR16][R6.64], R21 ;  /* 0x0000001506003986 */ /* 0x0003e2000c101910 */
[----:B------:R-:W-:Y:S01]  /*fcf0*/  ISETP.LT.AND P3, PT, R8, R157, !P0 ;  /* 0x0000009d0800720c */ /* 0x000fe20004761270 */
[----:B------:R-:W-:Y:S01]  /*fd00*/  VIADD R8, R0, 0x32 ;  /* 0x0000003200087836 */ /* 0x000fe20000000000 */
[----:B------:R-:W-:Y:S01]  /*fd10*/  LEA.HI.X.SX32 R15, R15, R3, 0x2, P6 ;  /* 0x000000030f0f7211 */ /* 0x000fe200030f16ff */
[----:B------:R4:W-:Y:S01]  /*fd20*/  @P5 STG.E desc[UR16][R12.64], R10 ;  /* 0x0000000a0c005986 */ /* 0x0009e2000c101910 */
[----:B------:R-:W-:-:S02]  /*fd30*/  ISETP.LT.AND P5, PT, R4, R157, !P0 ;  /* 0x0000009d0400720c */ /* 0x000fc400047a1270 */
[CC--:B------:R-:W-:Y:S01]  /*fd40*/  LEA R4, P6, R5.reuse, R40.reuse, 0x2 ;  /* 0x0000002805047211 */ /* 0x0c0fe200078c10ff */
[----:B------:R5:W-:Y:S01]  /*fd50*/  @P1 STG.E desc[UR16][R14.64], R22 ;  /* 0x000000160e001986 */ /* 0x000be2000c101910 */
[C---:B-1----:R-:W-:Y:S02]  /*fd60*/  VIADD R7, R5.reuse, UR5 ;  /* 0x0000000505077c36 */ /* 0x042fe40008000000 */
[----:B------:R-:W-:Y:S02]  /*fd70*/  LEA.HI.X.SX32 R5, R5, R3, 0x2, P6 ;  /* 0x0000000305057211 */ /* 0x000fe400030f16ff */
[----:B------:R-:W-:Y:S01]  /*fd80*/  ISETP.LT.AND P1, PT, R8, R157, !P0 ;  /* 0x0000009d0800720c */ /* 0x000fe20004721270 */
[C---:B------:R-:W-:Y:S01]  /*fd90*/  VIADD R9, R7.reuse, UR5 ;  /* 0x0000000507097c36 */ /* 0x040fe20008000000 */
[----:B------:R-:W-:Y:S01]  /*fda0*/  LEA R6, P6, R7, R40, 0x2 ;  /* 0x0000002807067211 */ /* 0x000fe200078c10ff */
[----:B------:R-:W-:Y:S01]  /*fdb0*/  VIADD R8, R0, 0x33 ;  /* 0x0000003300087836 */ /* 0x000fe20000000000 */
[----:B------:R1:W-:Y:S01]  /*fdc0*/  @P4 STG.E desc[UR16][R4.64], R11 ;  /* 0x0000000b04004986 */ /* 0x0003e2000c101910 */
[----:B----4-:R-:W-:Y:S01]  /*fdd0*/  VIADD R13, R9, UR5 ;  /* 0x00000005090d7c36 */ /* 0x010fe20008000000 */
[----:B------:R-:W-:-:S02]  /*fde0*/  LEA.HI.X.SX32 R7, R7, R3, 0x2, P6 ;  /* 0x0000000307077211 */ /* 0x000fc400030f16ff */
[----:B------:R-:W-:Y:S01]  /*fdf0*/  ISETP.LT.AND P4, PT, R8, R157, !P0 ;  /* 0x0000009d0800720c */ /* 0x000fe20004781270 */
[----:B-----5:R-:W-:Y:S01]  /*fe00*/  VIADD R15, R13, UR5 ;  /* 0x000000050d0f7c36 */ /* 0x020fe20008000000 */
[-C--:B------:R-:W-:Y:S01]  /*fe10*/  LEA R8, P6, R9, R40.reuse, 0x2 ;  /* 0x0000002809087211 */ /* 0x080fe200078c10ff */
[----:B------:R-:W-:Y:S02]  /*fe20*/  VIADD R10, R0, 0x34 ;  /* 0x00000034000a7836 */ /* 0x000fe40000000000 */
[----:B------:R-:W-:Y:S01]  /*fe30*/  VIADD R21, R15, UR5 ;  /* 0x000000050f157c36 */ /* 0x000fe20008000000 */
[----:B------:R-:W-:Y:S01]  /*fe40*/  LEA.HI.X.SX32 R9, R9, R3, 0x2, P6 ;  /* 0x0000000309097211 */ /* 0x000fe200030f16ff */
[----:B------:R-:W-:Y:S01]  /*fe50*/  @P2 STG.E desc[UR16][R6.64], R23 ;  /* 0x0000001706002986 */ /* 0x000fe2000c101910 */
[-C--:B------:R-:W-:Y:S02]  /*fe60*/  LEA R12, P6, R13, R40.reuse, 0x2 ;  /* 0x000000280d0c7211 */ /* 0x080fe400078c10ff */
[----:B------:R-:W-:Y:S01]  /*fe70*/  ISETP.LT.AND P2, PT, R10, R157, !P0 ;  /* 0x0000009d0a00720c */ /* 0x000fe20004741270 */
[----:B------:R4:W-:Y:S01]  /*fe80*/  @P3 STG.E desc[UR16][R8.64], R16 ;  /* 0x0000001008003986 */ /* 0x0009e2000c101910 */
[----:B------:R-:W-:-:S02]  /*fe90*/  LEA R10, P3, R21, R40, 0x2 ;  /* 0x00000028150a7211 */ /* 0x000fc400078610ff */
[-C--:B------:R-:W-:Y:S02]  /*fea0*/  LEA.HI.X.SX32 R13, R13, R3.reuse, 0x2, P6 ;  /* 0x000000030d0d7211 */ /* 0x080fe400030f16ff */
[-C--:B-1----:R-:W-:Y:S01]  /*feb0*/  LEA R4, P6, R15, R40.reuse, 0x2 ;  /* 0x000000280f047211 */ /* 0x082fe200078c10ff */
[----:B------:R-:W-:Y:S01]  /*fec0*/  VIADD R20, R0, 0x35 ;  /* 0x0000003500147836 */ /* 0x000fe20000000000 */
[CC--:B------:R-:W-:Y:S01]  /*fed0*/  LEA.HI.X.SX32 R11, R21.reuse, R3.reuse, 0x2, P3 ;  /* 0x00000003150b7211 */ /* 0x0c0fe200018f16ff */
[----:B------:R-:W-:Y:S01]  /*fee0*/  VIADD R21, R21, UR5 ;  /* 0x0000000515157c36 */ /* 0x000fe20008000000 */
[----:B------:R-:W-:Y:S01]  /*fef0*/  LEA.HI.X.SX32 R5, R15, R3, 0x2, P6 ;  /* 0x000000030f057211 */ /* 0x000fe200030f16ff */
[----:B------:R1:W-:Y:S01]  /*ff00*/  @P5 STG.E desc[UR16][R12.64], R24 ;  /* 0x000000180c005986 */ /* 0x0003e2000c101910 */
[----:B------:R-:W-:Y:S01]  /*ff10*/  ISETP.LT.AND P5, PT, R20, R157, !P0 ;  /* 0x0000009d1400720c */ /* 0x000fe200047a1270 */
[C---:B----4-:R-:W-:Y:S02]  /*ff20*/  VIADD R9, R21.reuse, UR5 ;  /* 0x0000000515097c36 */ /* 0x050fe40008000000 */
[----:B------:R-:W-:Y:S01]  /*ff30*/  VIADD R14, R0, 0x36 ;  /* 0x00000036000e7836 */ /* 0x000fe20000000000 */
[----:B------:R4:W-:Y:S01]  /*ff40*/  @P1 STG.E desc[UR16][R4.64], R17 ;  /* 0x0000001104001986 */ /* 0x0009e2000c101910 */
[----:B------:R-:W-:-:S02]  /*ff50*/  LEA R6, P1, R21, R40, 0x2 ;  /* 0x0000002815067211 */ /* 0x000fc400078210ff */
[----:B------:R-:W-:Y:S02]  /*ff60*/  LEA R8, P6, R9, R40, 0x2 ;  /* 0x0000002809087211 */ /* 0x000fe400078c10ff */
[----:B------:R-:W-:Y:S01]  /*ff70*/  ISETP.LT.AND P3, PT, R14, R157, !P0 ;  /* 0x0000009d0e00720c */ /* 0x000fe20004761270 */
[C---:B------:R-:W-:Y:S01]  /*ff80*/  VIADD R14, R0.reuse, 0x37 ;  /* 0x00000037000e7836 */ /* 0x040fe20000000000 */
[-C--:B------:R-:W-:Y:S01]  /*ff90*/  LEA.HI.X.SX32 R7, R21, R3.reuse, 0x2, P1 ;  /* 0x0000000315077211 */ /* 0x080fe200008f16ff */
[----:B-1----:R-:W-:Y:S02]  /*ffa0*/  VIADD R12, R0, 0x38 ;  /* 0x00000038000c7836 */ /* 0x002fe40000000000 */
[C---:B----4-:R-:W-:Y:S01]  /*ffb0*/  VIADD R5, R9.reuse, UR5 ;  /* 0x0000000509057c36 */ /* 0x050fe20008000000 */
[----:B------:R-:W-:Y:S01]  /*ffc0*/  LEA.HI.X.SX32 R9, R9, R3, 0x2, P6 ;  /* 0x0000000309097211 */ /* 0x000fe200030f16ff */
[----:B------:R1:W-:Y:S02]  /*ffd0*/  @P4 STG.E desc[UR16][R10.64], R25 ;  /* 0x000000190a004986 */ /* 0x0003e4000c101910 */
[----:B------:R-:W-:Y:S01]  /*ffe0*/  VIADD R13, R5, UR5 ;  /* 0x00000005050d7c36 */ /* 0x000fe20008000000 */
[-C--:B------:R-:W-:Y:S01]  /*fff0*/  ISETP.LT.AND P4, PT, R14, R157.reuse, !P0 ;  /* 0x0000009d0e00720c */ /* 0x080fe20004781270 */
[----:B------:R-:W-:Y:S01]  /*10000*/  @P2 STG.E desc[UR16][R6.64], R18 ;  /* 0x0000001206002986 */ /* 0x000fe2000c101910 */
[----:B------:R-:W-:Y:S01]  /*10010*/  ISETP.LT.AND P1, PT, R12, R157, !P0 ;  /* 0x0000009d0c00720c */ /* 0x000fe20004721270 */
[----:B------:R-:W-:-:S02]  /*10020*/  VIADD R12, R0, 0x39 ;  /* 0x00000039000c7836 */ /* 0x000fc40000000000 */
[----:B------:R4:W-:Y:S01]  /*10030*/  @P5 STG.E desc[UR16][R8.64], R26 ;  /* 0x0000001a08005986 */ /* 0x0009e2000c101910 */
[-C--:B------:R-:W-:Y:S02]  /*10040*/  LEA R4, P2, R5, R40.reuse, 0x2 ;  /* 0x0000002805047211 */ /* 0x080fe400078410ff */
[----:B-1----:R-:W-:Y:S02]  /*10050*/  LEA R10, P5, R13, R40, 0x2 ;  /* 0x000000280d0a7211 */ /* 0x002fe400078a10ff */
[-C--:B------:R-:W-:Y:S02]  /*10060*/  LEA.HI.X.SX32 R5, R5, R3.reuse, 0x2, P2 ;  /* 0x0000000305057211 */ /* 0x080fe400010f16ff */
[C---:B------:R-:W-:Y:S01]  /*10070*/  LEA.HI.X.SX32 R11, R13.reuse, R3, 0x2, P5 ;  /* 0x000000030d0b7211 */ /* 0x040fe200028f16ff */
[----:B------:R-:W-:Y:S01]  /*10080*/  VIADD R13, R13, UR5 ;  /* 0x000000050d0d7c36 */ /* 0x000fe20008000000 */
[----:B------:R-:W-:Y:S01]  /*10090*/  ISETP.LT.AND P2, PT, R12, R157, !P0 ;  /* 0x0000009d0c00720c */ /* 0x000fe20004741270 */
[----:B------:R-:W-:-:S02]  /*100a0*/  VIADD R12, R0, 0x3b ;  /* 0x0000003b000c7836 */ /* 0x000fc40000000000 */
[----:B------:R-:W-:Y:S01]  /*100b0*/  VIADD R2, R0, 0x3a ;  /* 0x0000003a00027836 */ /* 0x000fe20000000000 */
[----:B------:R-:W-:Y:S01]  /*100c0*/  @P3 STG.E desc[UR16][R4.64], R19 ;  /* 0x0000001304003986 */ /* 0x000fe2000c101910 */
[C---:B----4-:R-:W-:Y:S01]  /*100d0*/  VIADD R9, R13.reuse, UR5 ;  /* 0x000000050d097c36 */ /* 0x050fe20008000000 */
[-C--:B------:R-:W-:Y:S02]  /*100e0*/  LEA R6, P3, R13, R40.reuse, 0x2 ;  /* 0x000000280d067211 */ /* 0x080fe400078610ff */
[----:B------:R1:W-:Y:S01]  /*100f0*/  @P4 STG.E desc[UR16][R10.64], R27 ;  /* 0x0000001b0a004986 */ /* 0x0003e2000c101910 */
[-C--:B------:R-:W-:Y:S01]  /*10100*/  ISETP.LT.AND P4, PT, R12, R157.reuse, !P0 ;  /* 0x0000009d0c00720c */ /* 0x080fe20004781270 */
[C---:B------:R-:W-:Y:S01]  /*10110*/  VIADD R12, R9.reuse, UR5 ;  /* 0x00000005090c7c36 */ /* 0x040fe20008000000 */
[----:B------:R-:W-:Y:S01]  /*10120*/  ISETP.LT.AND P5, PT, R2, R157, !P0 ;  /* 0x0000009d0200720c */ /* 0x000fe200047a1270 */
[----:B------:R-:W-:Y:S01]  /*10130*/  VIADD R2, R0, 0x3c ;  /* 0x0000003c00027836 */ /* 0x000fe20000000000 */
[----:B------:R-:W-:-:S02]  /*10140*/  LEA R8, P6, R9, R40, 0x2 ;  /* 0x0000002809087211 */ /* 0x000fc400078c10ff */
[-C--:B------:R-:W-:Y:S02]  /*10150*/  LEA.HI.X.SX32 R7, R13, R3.reuse, 0x2, P3 ;  /* 0x000000030d077211 */ /* 0x080fe400018f16ff */
[----:B------:R-:W-:Y:S01]  /*10160*/  LEA.HI.X.SX32 R9, R9, R3, 0x2, P6 ;  /* 0x0000000309097211 */ /* 0x000fe200030f16ff */
[----:B-1----:R-:W-:Y:S01]  /*10170*/  VIADD R11, R12, UR5 ;  /* 0x000000050c0b7c36 */ /* 0x002fe20008000000 */
[----:B------:R-:W-:Y:S01]  /*10180*/  ISETP.LT.AND P3, PT, R2, R157, !P0 ;  /* 0x0000009d0200720c */ /* 0x000fe20004761270 */
[----:B---3--:R1:W-:Y:S01]  /*10190*/  @P1 STG.E desc[UR16][R6.64], R28 ;  /* 0x0000001c06001986 */ /* 0x0083e2000c101910 */
[----:B------:R-:W-:Y:S01]  /*101a0*/  VIADD R2, R0, 0x3d ;  /* 0x0000003d00027836 */ /* 0x000fe20000000000 */
[-C--:B------:R-:W-:Y:S01]  /*101b0*/  LEA R4, P1, R12, R40.reuse, 0x2 ;  /* 0x000000280c047211 */ /* 0x080fe200078210ff */
[C---:B------:R-:W-:Y:S01]  /*101c0*/  VIADD R13, R11.reuse, UR5 ;  /* 0x000000050b0d7c36 */ /* 0x040fe20008000000 */
[----:B--2---:R2:W-:Y:S01]  /*101d0*/  @P2 STG.E desc[UR16][R8.64], R32 ;  /* 0x0000002008002986 */ /* 0x0045e2000c101910 */
[----:B------:R-:W-:-:S02]  /*101e0*/  LEA R10, P6, R11, R40, 0x2 ;  /* 0x000000280b0a7211 */ /* 0x000fc400078c10ff */
[----:B------:R-:W-:Y:S01]  /*101f0*/  ISETP.LT.AND P2, PT, R2, R157, !P0 ;  /* 0x0000009d0200720c */ /* 0x000fe20004741270 */
[C---:B------:R-:W-:Y:S01]  /*10200*/  VIADD R14, R13.reuse, UR5 ;  /* 0x000000050d0e7c36 */ /* 0x040fe20008000000 */
[-C--:B------:R-:W-:Y:S01]  /*10210*/  LEA.HI.X.SX32 R5, R12, R3.reuse, 0x2, P1 ;  /* 0x000000030c057211 */ /* 0x080fe200008f16ff */
[C---:B------:R-:W-:Y:S01]  /*10220*/  VIADD R2, R0.reuse, 0x3e ;  /* 0x0000003e00027836 */ /* 0x040fe20000000000 */
[-C--:B-1----:R-:W-:Y:S01]  /*10230*/  LEA R6, P1, R13, R40.reuse, 0x2 ;  /* 0x000000280d067211 */ /* 0x082fe200078210ff */
[----:B------:R-:W-:Y:S01]  /*10240*/  VIADD R0, R0, 0x3f ;  /* 0x0000003f00007836 */ /* 0x000fe20000000000 */
[-C--:B------:R-:W-:Y:S02]  /*10250*/  LEA.HI.X.SX32 R11, R11, R3.reuse, 0x2, P6 ;  /* 0x000000030b0b7211 */ /* 0x080fe400030f16ff */
[C---:B------:R-:W-:Y:S01]  /*10260*/  LEA R12, P6, R14.reuse, R40, 0x2 ;  /* 0x000000280e0c7211 */ /* 0x040fe200078c10ff */
[----:B--2---:R-:W-:Y:S01]  /*10270*/  VIADD R9, R14, UR5 ;  /* 0x000000050e097c36 */ /* 0x004fe20008000000 */
[----:B------:R-:W-:-:S02]  /*10280*/  LEA.HI.X.SX32 R7, R13, R3, 0x2, P1 ;  /* 0x000000030d077211 */ /* 0x000fc400008f16ff */
[-C--:B------:R-:W-:Y:S02]  /*10290*/  ISETP.LT.AND P1, PT, R2, R157.reuse, !P0 ;  /* 0x0000009d0200720c */ /* 0x080fe40004721270 */
[----:B------:R-:W-:Y:S02]  /*102a0*/  ISETP.LT.AND P0, PT, R0, R157, !P0 ;  /* 0x0000009d0000720c */ /* 0x000fe40004701270 */
[-C--:B------:R-:W-:Y:S02]  /*102b0*/  LEA.HI.X.SX32 R13, R14, R3.reuse, 0x2, P6 ;  /* 0x000000030e0d7211 */ /* 0x080fe400030f16ff */
[C---:B------:R-:W-:Y:S01]  /*102c0*/  LEA R8, P6, R9.reuse, R40, 0x2 ;  /* 0x0000002809087211 */ /* 0x040fe200078c10ff */
[C---:B------:R-:W-:Y:S01]  /*102d0*/  VIADD R14, R9.reuse, UR5 ;  /* 0x00000005090e7c36 */ /* 0x040fe20008000000 */
[----:B------:R1:W-:Y:S02]  /*102e0*/  @P5 STG.E desc[UR16][R4.64], R29 ;  /* 0x0000001d04005986 */ /* 0x0003e4000c101910 */
[----:B------:R-:W-:-:S02]  /*102f0*/  LEA.HI.X.SX32 R9, R9, R3, 0x2, P6 ;  /* 0x0000000309097211 */ /* 0x000fc400030f16ff */
[----:B------:R1:W-:Y:S01]  /*10300*/  @P4 STG.E desc[UR16][R10.64], R33 ;  /* 0x000000210a004986 */ /* 0x0003e2000c101910 */
[----:B------:R-:W-:-:S03]  /*10310*/  LEA R40, P6, R14, R40, 0x2 ;  /* 0x000000280e287211 */ /* 0x000fc600078c10ff */
[----:B------:R1:W-:Y:S04]  /*10320*/  @P3 STG.E desc[UR16][R6.64], R30 ;  /* 0x0000001e06003986 */ /* 0x0003e8000c101910 */
[----:B------:R1:W-:Y:S01]  /*10330*/  @P2 STG.E desc[UR16][R12.64], R34 ;  /* 0x000000220c002986 */ /* 0x0003e2000c101910 */
[----:B------:R-:W-:-:S03]  /*10340*/  LEA.HI.X.SX32 R41, R14, R3, 0x2, P6 ;  /* 0x000000030e297211 */ /* 0x000fc600030f16ff */
[----:B------:R1:W-:Y:S01]  /*10350*/  @P1 STG.E desc[UR16][R8.64], R31 ;  /* 0x0000001f08001986 */ /* 0x0003e2000c101910 */
[----:B------:R-:W-:Y:S05]  /*10360*/  @!P0 EXIT ;  /* 0x000000000000894d */ /* 0x000fea0003800000 */
[----:B------:R-:W-:Y:S01]  /*10370*/  STG.E desc[UR16][R40.64], R35 ;  /* 0x0000002328007986 */ /* 0x000fe2000c101910 */
[----:B------:R-:W-:Y:S05]  /*10380*/  EXIT ;  /* 0x000000000000794d */ /* 0x000fea0003800000 */
.L_x_2:
[----:B------:R-:W-:-:S00]  /*10390*/  BRA `(.L_x_2) ;  /* 0xfffffffc00fc7947 */ /* 0x000fc0000383ffff */
[----:B------:R-:W-:-:S00]  /*103a0*/  NOP ;  /* 0x0000000000007918 */ /* 0x000fc00000000000 */
        /* <DEDUP_REMOVED lines=13> */
.L_x_3:


//--------------------- .nv.shared.matmul_kernel  --------------------------
	.section	.nv.shared.matmul_kernel,"aw",@nobits
	.sectionflags	@""
	.align	16
	.zero		1024


//--------------------- .nv.shared.reserved.0     --------------------------
	.section	.nv.shared.reserved.0,"aw",@nobits
	.weak		__nv_reservedSMEM_offset_0_alias
	.size		__nv_reservedSMEM_offset_0_alias, 0, 0
	.other		__nv_reservedSMEM_offset_0_alias,@"STO_CUDA_RESERVED_SHARED STV_DEFAULT"
__nv_reservedSMEM_offset_0_alias:
	.zero		0


//--------------------- .nv.constant0.matmul_kernel --------------------------
	.section	.nv.constant0.matmul_kernel,"a",@progbits
	.sectionflags	@""
	.align	4
.nv.constant0.matmul_kernel:
	.zero		608


//--------------------- SYMBOLS --------------------------

	.type		.nv.reservedSmem.offset0,@object
	.size		.nv.reservedSmem.offset0,0x4
